//
// Generated by NVIDIA NVVM Compiler
//
// Compiler Build ID: CL-36424714
// Cuda compilation tools, release 13.0, V13.0.88
// Based on NVVM 20.0.0
//

.version 9.0
.target sm_100
.address_size 64

	// .globl	_Z17blockGatherKernelIfmEvPKT_PKT0_PS0_ii
.global .align 1 .b8 _ZN34_INTERNAL_55226b74_4_k_cu_c930f3dd4cuda3std3__45__cpo5beginE[1];
.global .align 1 .b8 _ZN34_INTERNAL_55226b74_4_k_cu_c930f3dd4cuda3std3__45__cpo3endE[1];
.global .align 1 .b8 _ZN34_INTERNAL_55226b74_4_k_cu_c930f3dd4cuda3std3__45__cpo6cbeginE[1];
.global .align 1 .b8 _ZN34_INTERNAL_55226b74_4_k_cu_c930f3dd4cuda3std3__45__cpo4cendE[1];
.global .align 1 .b8 _ZN34_INTERNAL_55226b74_4_k_cu_c930f3dd4cuda3std3__45__cpo6rbeginE[1];
.global .align 1 .b8 _ZN34_INTERNAL_55226b74_4_k_cu_c930f3dd4cuda3std3__45__cpo4rendE[1];
.global .align 1 .b8 _ZN34_INTERNAL_55226b74_4_k_cu_c930f3dd4cuda3std3__45__cpo7crbeginE[1];
.global .align 1 .b8 _ZN34_INTERNAL_55226b74_4_k_cu_c930f3dd4cuda3std3__45__cpo5crendE[1];
.global .align 1 .b8 _ZN34_INTERNAL_55226b74_4_k_cu_c930f3dd4cuda3std3__436_GLOBAL__N__55226b74_4_k_cu_c930f3dd6ignoreE[1];
.global .align 1 .b8 _ZN34_INTERNAL_55226b74_4_k_cu_c930f3dd4cuda3std3__419piecewise_constructE[1];
.global .align 1 .b8 _ZN34_INTERNAL_55226b74_4_k_cu_c930f3dd4cuda3std3__48in_placeE[1];
.global .align 1 .b8 _ZN34_INTERNAL_55226b74_4_k_cu_c930f3dd4cuda3std3__420unreachable_sentinelE[1];
.global .align 1 .b8 _ZN34_INTERNAL_55226b74_4_k_cu_c930f3dd4cuda3std3__47nulloptE[1];
.global .align 1 .b8 _ZN34_INTERNAL_55226b74_4_k_cu_c930f3dd4cuda3std3__48unexpectE[1];
.global .align 1 .b8 _ZN34_INTERNAL_55226b74_4_k_cu_c930f3dd4cuda3std6ranges3__45__cpo4swapE[1];
.global .align 1 .b8 _ZN34_INTERNAL_55226b74_4_k_cu_c930f3dd4cuda3std6ranges3__45__cpo9iter_moveE[1];
.global .align 1 .b8 _ZN34_INTERNAL_55226b74_4_k_cu_c930f3dd4cuda3std6ranges3__45__cpo5beginE[1];
.global .align 1 .b8 _ZN34_INTERNAL_55226b74_4_k_cu_c930f3dd4cuda3std6ranges3__45__cpo3endE[1];
.global .align 1 .b8 _ZN34_INTERNAL_55226b74_4_k_cu_c930f3dd4cuda3std6ranges3__45__cpo6cbeginE[1];
.global .align 1 .b8 _ZN34_INTERNAL_55226b74_4_k_cu_c930f3dd4cuda3std6ranges3__45__cpo4cendE[1];
.global .align 1 .b8 _ZN34_INTERNAL_55226b74_4_k_cu_c930f3dd4cuda3std6ranges3__45__cpo7advanceE[1];
.global .align 1 .b8 _ZN34_INTERNAL_55226b74_4_k_cu_c930f3dd4cuda3std6ranges3__45__cpo9iter_swapE[1];
.global .align 1 .b8 _ZN34_INTERNAL_55226b74_4_k_cu_c930f3dd4cuda3std6ranges3__45__cpo4nextE[1];
.global .align 1 .b8 _ZN34_INTERNAL_55226b74_4_k_cu_c930f3dd4cuda3std6ranges3__45__cpo4prevE[1];
.global .align 1 .b8 _ZN34_INTERNAL_55226b74_4_k_cu_c930f3dd4cuda3std6ranges3__45__cpo4dataE[1];
.global .align 1 .b8 _ZN34_INTERNAL_55226b74_4_k_cu_c930f3dd4cuda3std6ranges3__45__cpo5cdataE[1];
.global .align 1 .b8 _ZN34_INTERNAL_55226b74_4_k_cu_c930f3dd4cuda3std6ranges3__45__cpo4sizeE[1];
.global .align 1 .b8 _ZN34_INTERNAL_55226b74_4_k_cu_c930f3dd4cuda3std6ranges3__45__cpo5ssizeE[1];
.global .align 1 .b8 _ZN34_INTERNAL_55226b74_4_k_cu_c930f3dd4cuda3std6ranges3__45__cpo8distanceE[1];
.global .align 1 .b8 _ZN34_INTERNAL_55226b74_4_k_cu_c930f3dd6thrust24THRUST_300001_SM_1000_NS6system6detail10sequential3seqE[1];
.global .align 1 .b8 _ZN34_INTERNAL_55226b74_4_k_cu_c930f3dd6thrust24THRUST_300001_SM_1000_NS12placeholders2_1E[1];
.global .align 1 .b8 _ZN34_INTERNAL_55226b74_4_k_cu_c930f3dd6thrust24THRUST_300001_SM_1000_NS12placeholders2_2E[1];
.global .align 1 .b8 _ZN34_INTERNAL_55226b74_4_k_cu_c930f3dd6thrust24THRUST_300001_SM_1000_NS12placeholders2_3E[1];
.global .align 1 .b8 _ZN34_INTERNAL_55226b74_4_k_cu_c930f3dd6thrust24THRUST_300001_SM_1000_NS12placeholders2_4E[1];
.global .align 1 .b8 _ZN34_INTERNAL_55226b74_4_k_cu_c930f3dd6thrust24THRUST_300001_SM_1000_NS12placeholders2_5E[1];
.global .align 1 .b8 _ZN34_INTERNAL_55226b74_4_k_cu_c930f3dd6thrust24THRUST_300001_SM_1000_NS12placeholders2_6E[1];
.global .align 1 .b8 _ZN34_INTERNAL_55226b74_4_k_cu_c930f3dd6thrust24THRUST_300001_SM_1000_NS12placeholders2_7E[1];
.global .align 1 .b8 _ZN34_INTERNAL_55226b74_4_k_cu_c930f3dd6thrust24THRUST_300001_SM_1000_NS12placeholders2_8E[1];
.global .align 1 .b8 _ZN34_INTERNAL_55226b74_4_k_cu_c930f3dd6thrust24THRUST_300001_SM_1000_NS12placeholders2_9E[1];
.global .align 1 .b8 _ZN34_INTERNAL_55226b74_4_k_cu_c930f3dd6thrust24THRUST_300001_SM_1000_NS12placeholders3_10E[1];

.visible .entry _Z17blockGatherKernelIfmEvPKT_PKT0_PS0_ii(
	.param .u64 .ptr .align 1 _Z17blockGatherKernelIfmEvPKT_PKT0_PS0_ii_param_0,
	.param .u64 .ptr .align 1 _Z17blockGatherKernelIfmEvPKT_PKT0_PS0_ii_param_1,
	.param .u64 .ptr .align 1 _Z17blockGatherKernelIfmEvPKT_PKT0_PS0_ii_param_2,
	.param .u32 _Z17blockGatherKernelIfmEvPKT_PKT0_PS0_ii_param_3,
	.param .u32 _Z17blockGatherKernelIfmEvPKT_PKT0_PS0_ii_param_4
)
{
	.reg .pred 	%p<6>;
	.reg .b32 	%r<20>;
	.reg .b32 	%f<5>;
	.reg .b64 	%rd<41>;

	ld.param.u64 	%rd10, [_Z17blockGatherKernelIfmEvPKT_PKT0_PS0_ii_param_0];
	ld.param.u64 	%rd9, [_Z17blockGatherKernelIfmEvPKT_PKT0_PS0_ii_param_1];
	ld.param.u64 	%rd11, [_Z17blockGatherKernelIfmEvPKT_PKT0_PS0_ii_param_2];
	ld.param.u32 	%r10, [_Z17blockGatherKernelIfmEvPKT_PKT0_PS0_ii_param_3];
	ld.param.u32 	%r11, [_Z17blockGatherKernelIfmEvPKT_PKT0_PS0_ii_param_4];
	cvta.to.global.u64 	%rd1, %rd11;
	cvta.to.global.u64 	%rd2, %rd10;
	mov.u32 	%r12, %ctaid.x;
	rem.u32 	%r13, %r12, %r10;
	sub.s32 	%r14, %r12, %r13;
	mad.lo.s32 	%r1, %r14, %r11, %r13;
	mov.u32 	%r19, %tid.x;
	setp.ge.s32 	%p1, %r19, %r11;
	@%p1 bra 	$L__BB0_6;
	cvt.s64.s32 	%rd3, %r10;
	cvt.s64.s32 	%rd4, %r1;
	mov.u32 	%r3, %ntid.x;
	shl.b32 	%r4, %r3, 3;
	cvta.to.global.u64 	%rd5, %rd9;
	cvt.u64.u32 	%rd19, %r4;
$L__BB0_2:
	.pragma "nounroll";
	mul.wide.s32 	%rd12, %r19, 8;
	add.s64 	%rd6, %rd5, %rd12;
	ld.global.u64 	%rd13, [%rd6];
	mad.lo.s64 	%rd14, %rd13, %rd3, %rd4;
	shl.b64 	%rd15, %rd14, 2;
	add.s64 	%rd16, %rd2, %rd15;
	ld.global.f32 	%f1, [%rd16];
	mad.lo.s32 	%r15, %r19, %r10, %r1;
	mul.wide.s32 	%rd17, %r15, 4;
	add.s64 	%rd18, %rd1, %rd17;
	st.global.f32 	[%rd18], %f1;
	add.s32 	%r6, %r19, %r3;
	setp.ge.s32 	%p2, %r6, %r11;
	@%p2 bra 	$L__BB0_6;
	add.s64 	%rd7, %rd6, %rd19;
	ld.global.u64 	%rd20, [%rd7];
	mad.lo.s64 	%rd21, %rd20, %rd3, %rd4;
	shl.b64 	%rd22, %rd21, 2;
	add.s64 	%rd23, %rd2, %rd22;
	ld.global.f32 	%f2, [%rd23];
	mad.lo.s32 	%r16, %r6, %r10, %r1;
	mul.wide.s32 	%rd24, %r16, 4;
	add.s64 	%rd25, %rd1, %rd24;
	st.global.f32 	[%rd25], %f2;
	add.s32 	%r7, %r6, %r3;
	setp.ge.s32 	%p3, %r7, %r11;
	@%p3 bra 	$L__BB0_6;
	add.s64 	%rd8, %rd7, %rd19;
	ld.global.u64 	%rd27, [%rd8];
	mad.lo.s64 	%rd28, %rd27, %rd3, %rd4;
	shl.b64 	%rd29, %rd28, 2;
	add.s64 	%rd30, %rd2, %rd29;
	ld.global.f32 	%f3, [%rd30];
	mad.lo.s32 	%r17, %r7, %r10, %r1;
	mul.wide.s32 	%rd31, %r17, 4;
	add.s64 	%rd32, %rd1, %rd31;
	st.global.f32 	[%rd32], %f3;
	add.s32 	%r8, %r7, %r3;
	setp.ge.s32 	%p4, %r8, %r11;
	@%p4 bra 	$L__BB0_6;
	add.s64 	%rd34, %rd8, %rd19;
	ld.global.u64 	%rd35, [%rd34];
	mad.lo.s64 	%rd36, %rd35, %rd3, %rd4;
	shl.b64 	%rd37, %rd36, 2;
	add.s64 	%rd38, %rd2, %rd37;
	ld.global.f32 	%f4, [%rd38];
	mad.lo.s32 	%r18, %r8, %r10, %r1;
	mul.wide.s32 	%rd39, %r18, 4;
	add.s64 	%rd40, %rd1, %rd39;
	st.global.f32 	[%rd40], %f4;
	add.s32 	%r19, %r8, %r3;
	setp.lt.s32 	%p5, %r19, %r11;
	@%p5 bra 	$L__BB0_2;
$L__BB0_6:
	ret;

}
	// .globl	_Z16warpGatherKernelIfmEvPKT_PKT0_PS0_ii
.visible .entry _Z16warpGatherKernelIfmEvPKT_PKT0_PS0_ii(
	.param .u64 .ptr .align 1 _Z16warpGatherKernelIfmEvPKT_PKT0_PS0_ii_param_0,
	.param .u64 .ptr .align 1 _Z16warpGatherKernelIfmEvPKT_PKT0_PS0_ii_param_1,
	.param .u64 .ptr .align 1 _Z16warpGatherKernelIfmEvPKT_PKT0_PS0_ii_param_2,
	.param .u32 _Z16warpGatherKernelIfmEvPKT_PKT0_PS0_ii_param_3,
	.param .u32 _Z16warpGatherKernelIfmEvPKT_PKT0_PS0_ii_param_4
)
{
	.reg .pred 	%p<6>;
	.reg .b32 	%r<23>;
	.reg .b32 	%f<5>;
	.reg .b64 	%rd<41>;

	ld.param.u64 	%rd10, [_Z16warpGatherKernelIfmEvPKT_PKT0_PS0_ii_param_0];
	ld.param.u64 	%rd9, [_Z16warpGatherKernelIfmEvPKT_PKT0_PS0_ii_param_1];
	ld.param.u64 	%rd11, [_Z16warpGatherKernelIfmEvPKT_PKT0_PS0_ii_param_2];
	ld.param.u32 	%r10, [_Z16warpGatherKernelIfmEvPKT_PKT0_PS0_ii_param_3];
	ld.param.u32 	%r11, [_Z16warpGatherKernelIfmEvPKT_PKT0_PS0_ii_param_4];
	cvta.to.global.u64 	%rd1, %rd11;
	cvta.to.global.u64 	%rd2, %rd10;
	mov.u32 	%r12, %ctaid.x;
	mov.u32 	%r13, %ntid.y;
	mov.u32 	%r14, %tid.y;
	mad.lo.s32 	%r15, %r12, %r13, %r14;
	rem.s32 	%r16, %r15, %r10;
	sub.s32 	%r17, %r15, %r16;
	mad.lo.s32 	%r1, %r17, %r11, %r16;
	mov.u32 	%r22, %tid.x;
	setp.ge.s32 	%p1, %r22, %r11;
	@%p1 bra 	$L__BB1_6;
	cvt.s64.s32 	%rd3, %r10;
	cvt.s64.s32 	%rd4, %r1;
	mov.u32 	%r3, %ntid.x;
	shl.b32 	%r4, %r3, 3;
	cvta.to.global.u64 	%rd5, %rd9;
	cvt.u64.u32 	%rd19, %r4;
$L__BB1_2:
	.pragma "nounroll";
	mul.wide.s32 	%rd12, %r22, 8;
	add.s64 	%rd6, %rd5, %rd12;
	ld.global.u64 	%rd13, [%rd6];
	mad.lo.s64 	%rd14, %rd13, %rd3, %rd4;
	shl.b64 	%rd15, %rd14, 2;
	add.s64 	%rd16, %rd2, %rd15;
	ld.global.f32 	%f1, [%rd16];
	mad.lo.s32 	%r18, %r22, %r10, %r1;
	mul.wide.s32 	%rd17, %r18, 4;
	add.s64 	%rd18, %rd1, %rd17;
	st.global.f32 	[%rd18], %f1;
	add.s32 	%r6, %r22, %r3;
	setp.ge.s32 	%p2, %r6, %r11;
	@%p2 bra 	$L__BB1_6;
	add.s64 	%rd7, %rd6, %rd19;
	ld.global.u64 	%rd20, [%rd7];
	mad.lo.s64 	%rd21, %rd20, %rd3, %rd4;
	shl.b64 	%rd22, %rd21, 2;
	add.s64 	%rd23, %rd2, %rd22;
	ld.global.f32 	%f2, [%rd23];
	mad.lo.s32 	%r19, %r6, %r10, %r1;
	mul.wide.s32 	%rd24, %r19, 4;
	add.s64 	%rd25, %rd1, %rd24;
	st.global.f32 	[%rd25], %f2;
	add.s32 	%r7, %r6, %r3;
	setp.ge.s32 	%p3, %r7, %r11;
	@%p3 bra 	$L__BB1_6;
	add.s64 	%rd8, %rd7, %rd19;
	ld.global.u64 	%rd27, [%rd8];
	mad.lo.s64 	%rd28, %rd27, %rd3, %rd4;
	shl.b64 	%rd29, %rd28, 2;
	add.s64 	%rd30, %rd2, %rd29;
	ld.global.f32 	%f3, [%rd30];
	mad.lo.s32 	%r20, %r7, %r10, %r1;
	mul.wide.s32 	%rd31, %r20, 4;
	add.s64 	%rd32, %rd1, %rd31;
	st.global.f32 	[%rd32], %f3;
	add.s32 	%r8, %r7, %r3;
	setp.ge.s32 	%p4, %r8, %r11;
	@%p4 bra 	$L__BB1_6;
	add.s64 	%rd34, %rd8, %rd19;
	ld.global.u64 	%rd35, [%rd34];
	mad.lo.s64 	%rd36, %rd35, %rd3, %rd4;
	shl.b64 	%rd37, %rd36, 2;
	add.s64 	%rd38, %rd2, %rd37;
	ld.global.f32 	%f4, [%rd38];
	mad.lo.s32 	%r21, %r8, %r10, %r1;
	mul.wide.s32 	%rd39, %r21, 4;
	add.s64 	%rd40, %rd1, %rd39;
	st.global.f32 	[%rd40], %f4;
	add.s32 	%r22, %r8, %r3;
	setp.lt.s32 	%p5, %r22, %r11;
	@%p5 bra 	$L__BB1_2;
$L__BB1_6:
	ret;

}
	// .globl	_Z17blockGatherKernelI6__halfmEvPKT_PKT0_PS1_ii
.visible .entry _Z17blockGatherKernelI6__halfmEvPKT_PKT0_PS1_ii(
	.param .u64 .ptr .align 1 _Z17blockGatherKernelI6__halfmEvPKT_PKT0_PS1_ii_param_0,
	.param .u64 .ptr .align 1 _Z17blockGatherKernelI6__halfmEvPKT_PKT0_PS1_ii_param_1,
	.param .u64 .ptr .align 1 _Z17blockGatherKernelI6__halfmEvPKT_PKT0_PS1_ii_param_2,
	.param .u32 _Z17blockGatherKernelI6__halfmEvPKT_PKT0_PS1_ii_param_3,
	.param .u32 _Z17blockGatherKernelI6__halfmEvPKT_PKT0_PS1_ii_param_4
)
{
	.reg .pred 	%p<6>;
	.reg .b16 	%rs<5>;
	.reg .b32 	%r<20>;
	.reg .b64 	%rd<41>;

	ld.param.u64 	%rd10, [_Z17blockGatherKernelI6__halfmEvPKT_PKT0_PS1_ii_param_0];
	ld.param.u64 	%rd9, [_Z17blockGatherKernelI6__halfmEvPKT_PKT0_PS1_ii_param_1];
	ld.param.u64 	%rd11, [_Z17blockGatherKernelI6__halfmEvPKT_PKT0_PS1_ii_param_2];
	ld.param.u32 	%r10, [_Z17blockGatherKernelI6__halfmEvPKT_PKT0_PS1_ii_param_3];
	ld.param.u32 	%r11, [_Z17blockGatherKernelI6__halfmEvPKT_PKT0_PS1_ii_param_4];
	cvta.to.global.u64 	%rd1, %rd11;
	cvta.to.global.u64 	%rd2, %rd10;
	mov.u32 	%r12, %ctaid.x;
	rem.u32 	%r13, %r12, %r10;
	sub.s32 	%r14, %r12, %r13;
	mad.lo.s32 	%r1, %r14, %r11, %r13;
	mov.u32 	%r19, %tid.x;
	setp.ge.s32 	%p1, %r19, %r11;
	@%p1 bra 	$L__BB2_6;
	cvt.s64.s32 	%rd3, %r10;
	cvt.s64.s32 	%rd4, %r1;
	mov.u32 	%r3, %ntid.x;
	shl.b32 	%r4, %r3, 3;
	cvta.to.global.u64 	%rd5, %rd9;
	cvt.u64.u32 	%rd19, %r4;
$L__BB2_2:
	.pragma "nounroll";
	mul.wide.s32 	%rd12, %r19, 8;
	add.s64 	%rd6, %rd5, %rd12;
	ld.global.u64 	%rd13, [%rd6];
	mad.lo.s32 	%r15, %r19, %r10, %r1;
	mul.wide.s32 	%rd14, %r15, 2;
	add.s64 	%rd15, %rd1, %rd14;
	mad.lo.s64 	%rd16, %rd13, %rd3, %rd4;
	shl.b64 	%rd17, %rd16, 1;
	add.s64 	%rd18, %rd2, %rd17;
	ld.global.u16 	%rs1, [%rd18];
	st.global.u16 	[%rd15], %rs1;
	add.s32 	%r6, %r19, %r3;
	setp.ge.s32 	%p2, %r6, %r11;
	@%p2 bra 	$L__BB2_6;
	add.s64 	%rd7, %rd6, %rd19;
	ld.global.u64 	%rd20, [%rd7];
	mad.lo.s32 	%r16, %r6, %r10, %r1;
	mul.wide.s32 	%rd21, %r16, 2;
	add.s64 	%rd22, %rd1, %rd21;
	mad.lo.s64 	%rd23, %rd20, %rd3, %rd4;
	shl.b64 	%rd24, %rd23, 1;
	add.s64 	%rd25, %rd2, %rd24;
	ld.global.u16 	%rs2, [%rd25];
	st.global.u16 	[%rd22], %rs2;
	add.s32 	%r7, %r6, %r3;
	setp.ge.s32 	%p3, %r7, %r11;
	@%p3 bra 	$L__BB2_6;
	add.s64 	%rd8, %rd7, %rd19;
	ld.global.u64 	%rd27, [%rd8];
	mad.lo.s32 	%r17, %r7, %r10, %r1;
	mul.wide.s32 	%rd28, %r17, 2;
	add.s64 	%rd29, %rd1, %rd28;
	mad.lo.s64 	%rd30, %rd27, %rd3, %rd4;
	shl.b64 	%rd31, %rd30, 1;
	add.s64 	%rd32, %rd2, %rd31;
	ld.global.u16 	%rs3, [%rd32];
	st.global.u16 	[%rd29], %rs3;
	add.s32 	%r8, %r7, %r3;
	setp.ge.s32 	%p4, %r8, %r11;
	@%p4 bra 	$L__BB2_6;
	add.s64 	%rd34, %rd8, %rd19;
	ld.global.u64 	%rd35, [%rd34];
	mad.lo.s32 	%r18, %r8, %r10, %r1;
	mul.wide.s32 	%rd36, %r18, 2;
	add.s64 	%rd37, %rd1, %rd36;
	mad.lo.s64 	%rd38, %rd35, %rd3, %rd4;
	shl.b64 	%rd39, %rd38, 1;
	add.s64 	%rd40, %rd2, %rd39;
	ld.global.u16 	%rs4, [%rd40];
	st.global.u16 	[%rd37], %rs4;
	add.s32 	%r19, %r8, %r3;
	setp.lt.s32 	%p5, %r19, %r11;
	@%p5 bra 	$L__BB2_2;
$L__BB2_6:
	ret;

}
	// .globl	_Z16warpGatherKernelI6__halfmEvPKT_PKT0_PS1_ii
.visible .entry _Z16warpGatherKernelI6__halfmEvPKT_PKT0_PS1_ii(
	.param .u64 .ptr .align 1 _Z16warpGatherKernelI6__halfmEvPKT_PKT0_PS1_ii_param_0,
	.param .u64 .ptr .align 1 _Z16warpGatherKernelI6__halfmEvPKT_PKT0_PS1_ii_param_1,
	.param .u64 .ptr .align 1 _Z16warpGatherKernelI6__halfmEvPKT_PKT0_PS1_ii_param_2,
	.param .u32 _Z16warpGatherKernelI6__halfmEvPKT_PKT0_PS1_ii_param_3,
	.param .u32 _Z16warpGatherKernelI6__halfmEvPKT_PKT0_PS1_ii_param_4
)
{
	.reg .pred 	%p<6>;
	.reg .b16 	%rs<5>;
	.reg .b32 	%r<23>;
	.reg .b64 	%rd<41>;

	ld.param.u64 	%rd10, [_Z16warpGatherKernelI6__halfmEvPKT_PKT0_PS1_ii_param_0];
	ld.param.u64 	%rd9, [_Z16warpGatherKernelI6__halfmEvPKT_PKT0_PS1_ii_param_1];
	ld.param.u64 	%rd11, [_Z16warpGatherKernelI6__halfmEvPKT_PKT0_PS1_ii_param_2];
	ld.param.u32 	%r10, [_Z16warpGatherKernelI6__halfmEvPKT_PKT0_PS1_ii_param_3];
	ld.param.u32 	%r11, [_Z16warpGatherKernelI6__halfmEvPKT_PKT0_PS1_ii_param_4];
	cvta.to.global.u64 	%rd1, %rd11;
	cvta.to.global.u64 	%rd2, %rd10;
	mov.u32 	%r12, %ctaid.x;
	mov.u32 	%r13, %ntid.y;
	mov.u32 	%r14, %tid.y;
	mad.lo.s32 	%r15, %r12, %r13, %r14;
	rem.s32 	%r16, %r15, %r10;
	sub.s32 	%r17, %r15, %r16;
	mad.lo.s32 	%r1, %r17, %r11, %r16;
	mov.u32 	%r22, %tid.x;
	setp.ge.s32 	%p1, %r22, %r11;
	@%p1 bra 	$L__BB3_6;
	cvt.s64.s32 	%rd3, %r10;
	cvt.s64.s32 	%rd4, %r1;
	mov.u32 	%r3, %ntid.x;
	shl.b32 	%r4, %r3, 3;
	cvta.to.global.u64 	%rd5, %rd9;
	cvt.u64.u32 	%rd19, %r4;
$L__BB3_2:
	.pragma "nounroll";
	mul.wide.s32 	%rd12, %r22, 8;
	add.s64 	%rd6, %rd5, %rd12;
	ld.global.u64 	%rd13, [%rd6];
	mad.lo.s32 	%r18, %r22, %r10, %r1;
	mul.wide.s32 	%rd14, %r18, 2;
	add.s64 	%rd15, %rd1, %rd14;
	mad.lo.s64 	%rd16, %rd13, %rd3, %rd4;
	shl.b64 	%rd17, %rd16, 1;
	add.s64 	%rd18, %rd2, %rd17;
	ld.global.u16 	%rs1, [%rd18];
	st.global.u16 	[%rd15], %rs1;
	add.s32 	%r6, %r22, %r3;
	setp.ge.s32 	%p2, %r6, %r11;
	@%p2 bra 	$L__BB3_6;
	add.s64 	%rd7, %rd6, %rd19;
	ld.global.u64 	%rd20, [%rd7];
	mad.lo.s32 	%r19, %r6, %r10, %r1;
	mul.wide.s32 	%rd21, %r19, 2;
	add.s64 	%rd22, %rd1, %rd21;
	mad.lo.s64 	%rd23, %rd20, %rd3, %rd4;
	shl.b64 	%rd24, %rd23, 1;
	add.s64 	%rd25, %rd2, %rd24;
	ld.global.u16 	%rs2, [%rd25];
	st.global.u16 	[%rd22], %rs2;
	add.s32 	%r7, %r6, %r3;
	setp.ge.s32 	%p3, %r7, %r11;
	@%p3 bra 	$L__BB3_6;
	add.s64 	%rd8, %rd7, %rd19;
	ld.global.u64 	%rd27, [%rd8];
	mad.lo.s32 	%r20, %r7, %r10, %r1;
	mul.wide.s32 	%rd28, %r20, 2;
	add.s64 	%rd29, %rd1, %rd28;
	mad.lo.s64 	%rd30, %rd27, %rd3, %rd4;
	shl.b64 	%rd31, %rd30, 1;
	add.s64 	%rd32, %rd2, %rd31;
	ld.global.u16 	%rs3, [%rd32];
	st.global.u16 	[%rd29], %rs3;
	add.s32 	%r8, %r7, %r3;
	setp.ge.s32 	%p4, %r8, %r11;
	@%p4 bra 	$L__BB3_6;
	add.s64 	%rd34, %rd8, %rd19;
	ld.global.u64 	%rd35, [%rd34];
	mad.lo.s32 	%r21, %r8, %r10, %r1;
	mul.wide.s32 	%rd36, %r21, 2;
	add.s64 	%rd37, %rd1, %rd36;
	mad.lo.s64 	%rd38, %rd35, %rd3, %rd4;
	shl.b64 	%rd39, %rd38, 1;
	add.s64 	%rd40, %rd2, %rd39;
	ld.global.u16 	%rs4, [%rd40];
	st.global.u16 	[%rd37], %rs4;
	add.s32 	%r22, %r8, %r3;
	setp.lt.s32 	%p5, %r22, %r11;
	@%p5 bra 	$L__BB3_2;
$L__BB3_6:
	ret;

}
	// .globl	_ZN3cub18CUB_300001_SM_10006detail11EmptyKernelIvEEvv
.visible .entry _ZN3cub18CUB_300001_SM_10006detail11EmptyKernelIvEEvv()
{


	ret;

}


// ===== COMPILED SASS (sm_100) =====

	.target	sm_100

	.elftype	@"ET_EXEC"


//--------------------- .note.nv.tkinfo           --------------------------
	.section	.note.nv.tkinfo,"",@"SHT_NOTE"
	.sectionflags	@"SHF_NOTE_NV_TKINFO"
	.tkinfo
        /*0018*/ 	.word	0x00000002
        /*0030*/ 	.string	""
        /*0030*/ 	.string	"ptxas"
        /*0030*/ 	.string	"Cuda compilation tools, release 13.0, V13.0.88"
        /*0030*/ 	.string	"Build cuda_13.0.r13.0/compiler.36424714_0"
        /*0030*/ 	.string	"-arch sm_100 -m 64 "



//--------------------- .note.nv.cuinfo           --------------------------
	.section	.note.nv.cuinfo,"",@"SHT_NOTE"
	.sectionflags	@"SHF_NOTE_NV_CUINFO"
        /*0018*/ 	.short	0x0002
        /*001a*/ 	.short	0x0064
        /*001c*/ 	.short	0x0082
	.zero		2


//--------------------- .nv.info                  --------------------------
	.section	.nv.info,"",@"SHT_CUDA_INFO"
	.align	4


	//----- nvinfo : EIATTR_REGCOUNT
	.align		4
        /*0000*/ 	.byte	0x04, 0x2f
        /*0002*/ 	.short	(.L_41 - .L_40)
	.align		4
.L_40:
        /*0004*/ 	.word	index@(_Z17blockGatherKernelIfmEvPKT_PKT0_PS0_ii)
        /*0008*/ 	.word	0x0000001a


	//----- nvinfo : EIATTR_FRAME_SIZE
	.align		4
.L_41:
        /*000c*/ 	.byte	0x04, 0x11
        /*000e*/ 	.short	(.L_43 - .L_42)
	.align		4
.L_42:
        /*0010*/ 	.word	index@(_Z17blockGatherKernelIfmEvPKT_PKT0_PS0_ii)
        /*0014*/ 	.word	0x00000000


	//----- nvinfo : EIATTR_REGCOUNT
	.align		4
.L_43:
        /*0018*/ 	.byte	0x04, 0x2f
        /*001a*/ 	.short	(.L_45 - .L_44)
	.align		4
.L_44:
        /*001c*/ 	.word	index@(_Z16warpGatherKernelIfmEvPKT_PKT0_PS0_ii)
        /*0020*/ 	.word	0x0000001a


	//----- nvinfo : EIATTR_FRAME_SIZE
	.align		4
.L_45:
        /*0024*/ 	.byte	0x04, 0x11
        /*0026*/ 	.short	(.L_47 - .L_46)
	.align		4
.L_46:
        /*0028*/ 	.word	index@(_Z16warpGatherKernelIfmEvPKT_PKT0_PS0_ii)
        /*002c*/ 	.word	0x00000000


	//----- nvinfo : EIATTR_REGCOUNT
	.align		4
.L_47:
        /*0030*/ 	.byte	0x04, 0x2f
        /*0032*/ 	.short	(.L_49 - .L_48)
	.align		4
.L_48:
        /*0034*/ 	.word	index@(_Z17blockGatherKernelI6__halfmEvPKT_PKT0_PS1_ii)
        /*0038*/ 	.word	0x0000001a


	//----- nvinfo : EIATTR_FRAME_SIZE
	.align		4
.L_49:
        /*003c*/ 	.byte	0x04, 0x11
        /*003e*/ 	.short	(.L_51 - .L_50)
	.align		4
.L_50:
        /*0040*/ 	.word	index@(_Z17blockGatherKernelI6__halfmEvPKT_PKT0_PS1_ii)
        /*0044*/ 	.word	0x00000000


	//----- nvinfo : EIATTR_REGCOUNT
	.align		4
.L_51:
        /*0048*/ 	.byte	0x04, 0x2f
        /*004a*/ 	.short	(.L_53 - .L_52)
	.align		4
.L_52:
        /*004c*/ 	.word	index@(_Z16warpGatherKernelI6__halfmEvPKT_PKT0_PS1_ii)
        /*0050*/ 	.word	0x0000001a


	//----- nvinfo : EIATTR_FRAME_SIZE
	.align		4
.L_53:
        /*0054*/ 	.byte	0x04, 0x11
        /*0056*/ 	.short	(.L_55 - .L_54)
	.align		4
.L_54:
        /*0058*/ 	.word	index@(_Z16warpGatherKernelI6__halfmEvPKT_PKT0_PS1_ii)
        /*005c*/ 	.word	0x00000000


	//----- nvinfo : EIATTR_REGCOUNT
	.align		4
.L_55:
        /*0060*/ 	.byte	0x04, 0x2f
        /*0062*/ 	.short	(.L_57 - .L_56)
	.align		4
.L_56:
        /*0064*/ 	.word	index@(_ZN3cub18CUB_300001_SM_10006detail11EmptyKernelIvEEvv)
        /*0068*/ 	.word	0x00000004


	//----- nvinfo : EIATTR_FRAME_SIZE
	.align		4
.L_57:
        /*006c*/ 	.byte	0x04, 0x11
        /*006e*/ 	.short	(.L_59 - .L_58)
	.align		4
.L_58:
        /*0070*/ 	.word	index@(_ZN3cub18CUB_300001_SM_10006detail11EmptyKernelIvEEvv)
        /*0074*/ 	.word	0x00000000


	//----- nvinfo : EIATTR_MIN_STACK_SIZE
	.align		4
.L_59:
        /*0078*/ 	.byte	0x04, 0x12
        /*007a*/ 	.short	(.L_61 - .L_60)
	.align		4
.L_60:
        /*007c*/ 	.word	index@(_ZN3cub18CUB_300001_SM_10006detail11EmptyKernelIvEEvv)
        /*0080*/ 	.word	0x00000000


	//----- nvinfo : EIATTR_MIN_STACK_SIZE
	.align		4
.L_61:
        /*0084*/ 	.byte	0x04, 0x12
        /*0086*/ 	.short	(.L_63 - .L_62)
	.align		4
.L_62:
        /*0088*/ 	.word	index@(_Z16warpGatherKernelI6__halfmEvPKT_PKT0_PS1_ii)
        /*008c*/ 	.word	0x00000000


	//----- nvinfo : EIATTR_MIN_STACK_SIZE
	.align		4
.L_63:
        /*0090*/ 	.byte	0x04, 0x12
        /*0092*/ 	.short	(.L_65 - .L_64)
	.align		4
.L_64:
        /*0094*/ 	.word	index@(_Z17blockGatherKernelI6__halfmEvPKT_PKT0_PS1_ii)
        /*0098*/ 	.word	0x00000000


	//----- nvinfo : EIATTR_MIN_STACK_SIZE
	.align		4
.L_65:
        /*009c*/ 	.byte	0x04, 0x12
        /*009e*/ 	.short	(.L_67 - .L_66)
	.align		4
.L_66:
        /*00a0*/ 	.word	index@(_Z16warpGatherKernelIfmEvPKT_PKT0_PS0_ii)
        /*00a4*/ 	.word	0x00000000


	//----- nvinfo : EIATTR_MIN_STACK_SIZE
	.align		4
.L_67:
        /*00a8*/ 	.byte	0x04, 0x12
        /*00aa*/ 	.short	(.L_69 - .L_68)
	.align		4
.L_68:
        /*00ac*/ 	.word	index@(_Z17blockGatherKernelIfmEvPKT_PKT0_PS0_ii)
        /*00b0*/ 	.word	0x00000000
.L_69:


//--------------------- .nv.compat                --------------------------
	.section	.nv.compat,"",@"SHT_CUDA_COMPAT_INFO"
	.align	4
        /*0000*/ 	.byte	0x02, 0x09, 0x00, 0x00, 0x02, 0x02, 0x01, 0x00, 0x02, 0x05, 0x05, 0x00, 0x03, 0x07, 0x01, 0x01
        /*0010*/ 	.byte	0x02, 0x03, 0x00, 0x00, 0x02, 0x06, 0x01, 0x00, 0x04, 0x0b, 0x08, 0x00, 0x09, 0x00, 0x00, 0x00
        /*0020*/ 	.byte	0x00, 0x00, 0x00, 0x00


//--------------------- .nv.info._ZN3cub18CUB_300001_SM_10006detail11EmptyKernelIvEEvv --------------------------
	.section	.nv.info._ZN3cub18CUB_300001_SM_10006detail11EmptyKernelIvEEvv,"",@"SHT_CUDA_INFO"
	.sectionflags	@""
	.align	4


	//----- nvinfo : EIATTR_CUDA_API_VERSION
	.align		4
        /*0000*/ 	.byte	0x04, 0x37
        /*0002*/ 	.short	(.L_71 - .L_70)
.L_70:
        /*0004*/ 	.word	0x00000082


	//----- nvinfo : EIATTR_SPARSE_MMA_MASK
	.align		4
.L_71:
        /*0008*/ 	.byte	0x03, 0x50
        /*000a*/ 	.short	0x0000


	//----- nvinfo : EIATTR_MAXREG_COUNT
	.align		4
        /*000c*/ 	.byte	0x03, 0x1b
        /*000e*/ 	.short	0x00ff


	//----- nvinfo : EIATTR_MERCURY_ISA_VERSION
	.align		4
        /*0010*/ 	.byte	0x03, 0x5f
        /*0012*/ 	.short	0x0101


	//----- nvinfo : EIATTR_VRC_CTA_INIT_COUNT
	.align		4
        /*0014*/ 	.byte	0x02, 0x4a
	.zero		1
	.zero		1


	//----- nvinfo : EIATTR_EXIT_INSTR_OFFSETS
	.align		4
        /*0018*/ 	.byte	0x04, 0x1c
        /*001a*/ 	.short	(.L_73 - .L_72)


	//   ....[0]....
.L_72:
        /*001c*/ 	.word	0x00000010


	//----- nvinfo : EIATTR_SW_WAR
	.align		4
.L_73:
        /*0020*/ 	.byte	0x04, 0x36
        /*0022*/ 	.short	(.L_75 - .L_74)
.L_74:
        /*0024*/ 	.word	0x00000008
.L_75:


//--------------------- .nv.info._Z16warpGatherKernelI6__halfmEvPKT_PKT0_PS1_ii --------------------------
	.section	.nv.info._Z16warpGatherKernelI6__halfmEvPKT_PKT0_PS1_ii,"",@"SHT_CUDA_INFO"
	.sectionflags	@""
	.align	4


	//----- nvinfo : EIATTR_CUDA_API_VERSION
	.align		4
        /*0000*/ 	.byte	0x04, 0x37
        /*0002*/ 	.short	(.L_77 - .L_76)
.L_76:
        /*0004*/ 	.word	0x00000082


	//----- nvinfo : EIATTR_KPARAM_INFO
	.align		4
.L_77:
        /*0008*/ 	.byte	0x04, 0x17
        /*000a*/ 	.short	(.L_79 - .L_78)
.L_78:
        /*000c*/ 	.word	0x00000000
        /*0010*/ 	.short	0x0004
        /*0012*/ 	.short	0x001c
        /*0014*/ 	.byte	0x00, 0xf0, 0x11, 0x00


	//----- nvinfo : EIATTR_KPARAM_INFO
	.align		4
.L_79:
        /*0018*/ 	.byte	0x04, 0x17
        /*001a*/ 	.short	(.L_81 - .L_80)
.L_80:
        /*001c*/ 	.word	0x00000000
        /*0020*/ 	.short	0x0003
        /*0022*/ 	.short	0x0018
        /*0024*/ 	.byte	0x00, 0xf0, 0x11, 0x00


	//----- nvinfo : EIATTR_KPARAM_INFO
	.align		4
.L_81:
        /*0028*/ 	.byte	0x04, 0x17
        /*002a*/ 	.short	(.L_83 - .L_82)
.L_82:
        /*002c*/ 	.word	0x00000000
        /*0030*/ 	.short	0x0002
        /*0032*/ 	.short	0x0010
        /*0034*/ 	.byte	0x00, 0xf5, 0x21, 0x00


	//----- nvinfo : EIATTR_KPARAM_INFO
	.align		4
.L_83:
        /*0038*/ 	.byte	0x04, 0x17
        /*003a*/ 	.short	(.L_85 - .L_84)
.L_84:
        /*003c*/ 	.word	0x00000000
        /*0040*/ 	.short	0x0001
        /*0042*/ 	.short	0x0008
        /*0044*/ 	.byte	0x00, 0xf5, 0x21, 0x00


	//----- nvinfo : EIATTR_KPARAM_INFO
	.align		4
.L_85:
        /*0048*/ 	.byte	0x04, 0x17
        /*004a*/ 	.short	(.L_87 - .L_86)
.L_86:
        /*004c*/ 	.word	0x00000000
        /*0050*/ 	.short	0x0000
        /*0052*/ 	.short	0x0000
        /*0054*/ 	.byte	0x00, 0xf5, 0x21, 0x00


	//----- nvinfo : EIATTR_SPARSE_MMA_MASK
	.align		4
.L_87:
        /*0058*/ 	.byte	0x03, 0x50
        /*005a*/ 	.short	0x0000


	//----- nvinfo : EIATTR_MAXREG_COUNT
	.align		4
        /*005c*/ 	.byte	0x03, 0x1b
        /*005e*/ 	.short	0x00ff


	//----- nvinfo : EIATTR_MERCURY_ISA_VERSION
	.align		4
        /*0060*/ 	.byte	0x03, 0x5f
        /*0062*/ 	.short	0x0101


	//----- nvinfo : EIATTR_VRC_CTA_INIT_COUNT
	.align		4
        /*0064*/ 	.byte	0x02, 0x4a
	.zero		1
	.zero		1


	//----- nvinfo : EIATTR_EXIT_INSTR_OFFSETS
	.align		4
        /*0068*/ 	.byte	0x04, 0x1c
        /*006a*/ 	.short	(.L_89 - .L_88)


	//   ....[0]....
.L_88:
        /*006c*/ 	.word	0x00000200


	//   ....[1]....
        /*0070*/ 	.word	0x00000380


	//   ....[2]....
        /*0074*/ 	.word	0x00000480


	//   ....[3]....
        /*0078*/ 	.word	0x00000580


	//   ....[4]....
        /*007c*/ 	.word	0x00000690


	//----- nvinfo : EIATTR_CRS_STACK_SIZE
	.align		4
.L_89:
        /*0080*/ 	.byte	0x04, 0x1e
        /*0082*/ 	.short	(.L_91 - .L_90)
.L_90:
        /*0084*/ 	.word	0x00000000


	//----- nvinfo : EIATTR_CBANK_PARAM_SIZE
	.align		4
.L_91:
        /*0088*/ 	.byte	0x03, 0x19
        /*008a*/ 	.short	0x0020


	//----- nvinfo : EIATTR_PARAM_CBANK
	.align		4
        /*008c*/ 	.byte	0x04, 0x0a
        /*008e*/ 	.short	(.L_93 - .L_92)
	.align		4
.L_92:
        /*0090*/ 	.word	index@(.nv.constant0._Z16warpGatherKernelI6__halfmEvPKT_PKT0_PS1_ii)
        /*0094*/ 	.short	0x0380
        /*0096*/ 	.short	0x0020


	//----- nvinfo : EIATTR_SW_WAR
	.align		4
.L_93:
        /*0098*/ 	.byte	0x04, 0x36
        /*009a*/ 	.short	(.L_95 - .L_94)
.L_94:
        /*009c*/ 	.word	0x00000008
.L_95:


//--------------------- .nv.info._Z17blockGatherKernelI6__halfmEvPKT_PKT0_PS1_ii --------------------------
	.section	.nv.info._Z17blockGatherKernelI6__halfmEvPKT_PKT0_PS1_ii,"",@"SHT_CUDA_INFO"
	.sectionflags	@""
	.align	4


	//----- nvinfo : EIATTR_CUDA_API_VERSION
	.align		4
        /*0000*/ 	.byte	0x04, 0x37
        /*0002*/ 	.short	(.L_97 - .L_96)
.L_96:
        /*0004*/ 	.word	0x00000082


	//----- nvinfo : EIATTR_KPARAM_INFO
	.align		4
.L_97:
        /*0008*/ 	.byte	0x04, 0x17
        /*000a*/ 	.short	(.L_99 - .L_98)
.L_98:
        /*000c*/ 	.word	0x00000000
        /*0010*/ 	.short	0x0004
        /*0012*/ 	.short	0x001c
        /*0014*/ 	.byte	0x00, 0xf0, 0x11, 0x00


	//----- nvinfo : EIATTR_KPARAM_INFO
	.align		4
.L_99:
        /*0018*/ 	.byte	0x04, 0x17
        /*001a*/ 	.short	(.L_101 - .L_100)
.L_100:
        /*001c*/ 	.word	0x00000000
        /*0020*/ 	.short	0x0003
        /*0022*/ 	.short	0x0018
        /*0024*/ 	.byte	0x00, 0xf0, 0x11, 0x00


	//----- nvinfo : EIATTR_KPARAM_INFO
	.align		4
.L_101:
        /*0028*/ 	.byte	0x04, 0x17
        /*002a*/ 	.short	(.L_103 - .L_102)
.L_102:
        /*002c*/ 	.word	0x00000000
        /*0030*/ 	.short	0x0002
        /*0032*/ 	.short	0x0010
        /*0034*/ 	.byte	0x00, 0xf5, 0x21, 0x00


	//----- nvinfo : EIATTR_KPARAM_INFO
	.align		4
.L_103:
        /*0038*/ 	.byte	0x04, 0x17
        /*003a*/ 	.short	(.L_105 - .L_104)
.L_104:
        /*003c*/ 	.word	0x00000000
        /*0040*/ 	.short	0x0001
        /*0042*/ 	.short	0x0008
        /*0044*/ 	.byte	0x00, 0xf5, 0x21, 0x00


	//----- nvinfo : EIATTR_KPARAM_INFO
	.align		4
.L_105:
        /*0048*/ 	.byte	0x04, 0x17
        /*004a*/ 	.short	(.L_107 - .L_106)
.L_106:
        /*004c*/ 	.word	0x00000000
        /*0050*/ 	.short	0x0000
        /*0052*/ 	.short	0x0000
        /*0054*/ 	.byte	0x00, 0xf5, 0x21, 0x00


	//----- nvinfo : EIATTR_SPARSE_MMA_MASK
	.align		4
.L_107:
        /*0058*/ 	.byte	0x03, 0x50
        /*005a*/ 	.short	0x0000


	//----- nvinfo : EIATTR_MAXREG_COUNT
	.align		4
        /*005c*/ 	.byte	0x03, 0x1b
        /*005e*/ 	.short	0x00ff


	//----- nvinfo : EIATTR_MERCURY_ISA_VERSION
	.align		4
        /*0060*/ 	.byte	0x03, 0x5f
        /*0062*/ 	.short	0x0101


	//----- nvinfo : EIATTR_VRC_CTA_INIT_COUNT
	.align		4
        /*0064*/ 	.byte	0x02, 0x4a
	.zero		1
	.zero		1


	//----- nvinfo : EIATTR_EXIT_INSTR_OFFSETS
	.align		4
        /*0068*/ 	.byte	0x04, 0x1c
        /*006a*/ 	.short	(.L_109 - .L_108)


	//   ....[0]....
.L_108:
        /*006c*/ 	.word	0x00000170


	//   ....[1]....
        /*0070*/ 	.word	0x00000300


	//   ....[2]....
        /*0074*/ 	.word	0x00000400


	//   ....[3]....
        /*0078*/ 	.word	0x00000500


	//   ....[4]....
        /*007c*/ 	.word	0x00000610


	//----- nvinfo : EIATTR_CRS_STACK_SIZE
	.align		4
.L_109:
        /*0080*/ 	.byte	0x04, 0x1e
        /*0082*/ 	.short	(.L_111 - .L_110)
.L_110:
        /*0084*/ 	.word	0x00000000


	//----- nvinfo : EIATTR_CBANK_PARAM_SIZE
	.align		4
.L_111:
        /*0088*/ 	.byte	0x03, 0x19
        /*008a*/ 	.short	0x0020


	//----- nvinfo : EIATTR_PARAM_CBANK
	.align		4
        /*008c*/ 	.byte	0x04, 0x0a
        /*008e*/ 	.short	(.L_113 - .L_112)
	.align		4
.L_112:
        /*0090*/ 	.word	index@(.nv.constant0._Z17blockGatherKernelI6__halfmEvPKT_PKT0_PS1_ii)
        /*0094*/ 	.short	0x0380
        /*0096*/ 	.short	0x0020


	//----- nvinfo : EIATTR_SW_WAR
	.align		4
.L_113:
        /*0098*/ 	.byte	0x04, 0x36
        /*009a*/ 	.short	(.L_115 - .L_114)
.L_114:
        /*009c*/ 	.word	0x00000008
.L_115:


//--------------------- .nv.info._Z16warpGatherKernelIfmEvPKT_PKT0_PS0_ii --------------------------
	.section	.nv.info._Z16warpGatherKernelIfmEvPKT_PKT0_PS0_ii,"",@"SHT_CUDA_INFO"
	.sectionflags	@""
	.align	4


	//----- nvinfo : EIATTR_CUDA_API_VERSION
	.align		4
        /*0000*/ 	.byte	0x04, 0x37
        /*0002*/ 	.short	(.L_117 - .L_116)
.L_116:
        /*0004*/ 	.word	0x00000082


	//----- nvinfo : EIATTR_KPARAM_INFO
	.align		4
.L_117:
        /*0008*/ 	.byte	0x04, 0x17
        /*000a*/ 	.short	(.L_119 - .L_118)
.L_118:
        /*000c*/ 	.word	0x00000000
        /*0010*/ 	.short	0x0004
        /*0012*/ 	.short	0x001c
        /*0014*/ 	.byte	0x00, 0xf0, 0x11, 0x00


	//----- nvinfo : EIATTR_KPARAM_INFO
	.align		4
.L_119:
        /*0018*/ 	.byte	0x04, 0x17
        /*001a*/ 	.short	(.L_121 - .L_120)
.L_120:
        /*001c*/ 	.word	0x00000000
        /*0020*/ 	.short	0x0003
        /*0022*/ 	.short	0x0018
        /*0024*/ 	.byte	0x00, 0xf0, 0x11, 0x00


	//----- nvinfo : EIATTR_KPARAM_INFO
	.align		4
.L_121:
        /*0028*/ 	.byte	0x04, 0x17
        /*002a*/ 	.short	(.L_123 - .L_122)
.L_122:
        /*002c*/ 	.word	0x00000000
        /*0030*/ 	.short	0x0002
        /*0032*/ 	.short	0x0010
        /*0034*/ 	.byte	0x00, 0xf5, 0x21, 0x00


	//----- nvinfo : EIATTR_KPARAM_INFO
	.align		4
.L_123:
        /*0038*/ 	.byte	0x04, 0x17
        /*003a*/ 	.short	(.L_125 - .L_124)
.L_124:
        /*003c*/ 	.word	0x00000000
        /*0040*/ 	.short	0x0001
        /*0042*/ 	.short	0x0008
        /*0044*/ 	.byte	0x00, 0xf5, 0x21, 0x00


	//----- nvinfo : EIATTR_KPARAM_INFO
	.align		4
.L_125:
        /*0048*/ 	.byte	0x04, 0x17
        /*004a*/ 	.short	(.L_127 - .L_126)
.L_126:
        /*004c*/ 	.word	0x00000000
        /*0050*/ 	.short	0x0000
        /*0052*/ 	.short	0x0000
        /*0054*/ 	.byte	0x00, 0xf5, 0x21, 0x00


	//----- nvinfo : EIATTR_SPARSE_MMA_MASK
	.align		4
.L_127:
        /*0058*/ 	.byte	0x03, 0x50
        /*005a*/ 	.short	0x0000


	//----- nvinfo : EIATTR_MAXREG_COUNT
	.align		4
        /*005c*/ 	.byte	0x03, 0x1b
        /*005e*/ 	.short	0x00ff


	//----- nvinfo : EIATTR_MERCURY_ISA_VERSION
	.align		4
        /*0060*/ 	.byte	0x03, 0x5f
        /*0062*/ 	.short	0x0101


	//----- nvinfo : EIATTR_VRC_CTA_INIT_COUNT
	.align		4
        /*0064*/ 	.byte	0x02, 0x4a
	.zero		1
	.zero		1


	//----- nvinfo : EIATTR_EXIT_INSTR_OFFSETS
	.align		4
        /*0068*/ 	.byte	0x04, 0x1c
        /*006a*/ 	.short	(.L_129 - .L_128)


	//   ....[0]....
.L_128:
        /*006c*/ 	.word	0x00000200


	//   ....[1]....
        /*0070*/ 	.word	0x00000380


	//   ....[2]....
        /*0074*/ 	.word	0x00000480


	//   ....[3]....
        /*0078*/ 	.word	0x00000580


	//   ....[4]....
        /*007c*/ 	.word	0x00000690


	//----- nvinfo : EIATTR_CRS_STACK_SIZE
	.align		4
.L_129:
        /*0080*/ 	.byte	0x04, 0x1e
        /*0082*/ 	.short	(.L_131 - .L_130)
.L_130:
        /*0084*/ 	.word	0x00000000


	//----- nvinfo : EIATTR_CBANK_PARAM_SIZE
	.align		4
.L_131:
        /*0088*/ 	.byte	0x03, 0x19
        /*008a*/ 	.short	0x0020


	//----- nvinfo : EIATTR_PARAM_CBANK
	.align		4
        /*008c*/ 	.byte	0x04, 0x0a
        /*008e*/ 	.short	(.L_133 - .L_132)
	.align		4
.L_132:
        /*0090*/ 	.word	index@(.nv.constant0._Z16warpGatherKernelIfmEvPKT_PKT0_PS0_ii)
        /*0094*/ 	.short	0x0380
        /*0096*/ 	.short	0x0020


	//----- nvinfo : EIATTR_SW_WAR
	.align		4
.L_133:
        /*0098*/ 	.byte	0x04, 0x36
        /*009a*/ 	.short	(.L_135 - .L_134)
.L_134:
        /*009c*/ 	.word	0x00000008
.L_135:


//--------------------- .nv.info._Z17blockGatherKernelIfmEvPKT_PKT0_PS0_ii --------------------------
	.section	.nv.info._Z17blockGatherKernelIfmEvPKT_PKT0_PS0_ii,"",@"SHT_CUDA_INFO"
	.sectionflags	@""
	.align	4


	//----- nvinfo : EIATTR_CUDA_API_VERSION
	.align		4
        /*0000*/ 	.byte	0x04, 0x37
        /*0002*/ 	.short	(.L_137 - .L_136)
.L_136:
        /*0004*/ 	.word	0x00000082


	//----- nvinfo : EIATTR_KPARAM_INFO
	.align		4
.L_137:
        /*0008*/ 	.byte	0x04, 0x17
        /*000a*/ 	.short	(.L_139 - .L_138)
.L_138:
        /*000c*/ 	.word	0x00000000
        /*0010*/ 	.short	0x0004
        /*0012*/ 	.short	0x001c
        /*0014*/ 	.byte	0x00, 0xf0, 0x11, 0x00


	//----- nvinfo : EIATTR_KPARAM_INFO
	.align		4
.L_139:
        /*0018*/ 	.byte	0x04, 0x17
        /*001a*/ 	.short	(.L_141 - .L_140)
.L_140:
        /*001c*/ 	.word	0x00000000
        /*0020*/ 	.short	0x0003
        /*0022*/ 	.short	0x0018
        /*0024*/ 	.byte	0x00, 0xf0, 0x11, 0x00


	//----- nvinfo : EIATTR_KPARAM_INFO
	.align		4
.L_141:
        /*0028*/ 	.byte	0x04, 0x17
        /*002a*/ 	.short	(.L_143 - .L_142)
.L_142:
        /*002c*/ 	.word	0x00000000
        /*0030*/ 	.short	0x0002
        /*0032*/ 	.short	0x0010
        /*0034*/ 	.byte	0x00, 0xf5, 0x21, 0x00


	//----- nvinfo : EIATTR_KPARAM_INFO
	.align		4
.L_143:
        /*0038*/ 	.byte	0x04, 0x17
        /*003a*/ 	.short	(.L_145 - .L_144)
.L_144:
        /*003c*/ 	.word	0x00000000
        /*0040*/ 	.short	0x0001
        /*0042*/ 	.short	0x0008
        /*0044*/ 	.byte	0x00, 0xf5, 0x21, 0x00


	//----- nvinfo : EIATTR_KPARAM_INFO
	.align		4
.L_145:
        /*0048*/ 	.byte	0x04, 0x17
        /*004a*/ 	.short	(.L_147 - .L_146)
.L_146:
        /*004c*/ 	.word	0x00000000
        /*0050*/ 	.short	0x0000
        /*0052*/ 	.short	0x0000
        /*0054*/ 	.byte	0x00, 0xf5, 0x21, 0x00


	//----- nvinfo : EIATTR_SPARSE_MMA_MASK
	.align		4
.L_147:
        /*0058*/ 	.byte	0x03, 0x50
        /*005a*/ 	.short	0x0000


	//----- nvinfo : EIATTR_MAXREG_COUNT
	.align		4
        /*005c*/ 	.byte	0x03, 0x1b
        /*005e*/ 	.short	0x00ff


	//----- nvinfo : EIATTR_MERCURY_ISA_VERSION
	.align		4
        /*0060*/ 	.byte	0x03, 0x5f
        /*0062*/ 	.short	0x0101


	//----- nvinfo : EIATTR_VRC_CTA_INIT_COUNT
	.align		4
        /*0064*/ 	.byte	0x02, 0x4a
	.zero		1
	.zero		1


	//----- nvinfo : EIATTR_EXIT_INSTR_OFFSETS
	.align		4
        /*0068*/ 	.byte	0x04, 0x1c
        /*006a*/ 	.short	(.L_149 - .L_148)


	//   ....[0]....
.L_148:
        /*006c*/ 	.word	0x00000170


	//   ....[1]....
        /*0070*/ 	.word	0x00000300


	//   ....[2]....
        /*0074*/ 	.word	0x00000400


	//   ....[3]....
        /*0078*/ 	.word	0x00000500


	//   ....[4]....
        /*007c*/ 	.word	0x00000610


	//----- nvinfo : EIATTR_CRS_STACK_SIZE
	.align		4
.L_149:
        /*0080*/ 	.byte	0x04, 0x1e
        /*0082*/ 	.short	(.L_151 - .L_150)
.L_150:
        /*0084*/ 	.word	0x00000000


	//----- nvinfo : EIATTR_CBANK_PARAM_SIZE
	.align		4
.L_151:
        /*0088*/ 	.byte	0x03, 0x19
        /*008a*/ 	.short	0x0020


	//----- nvinfo : EIATTR_PARAM_CBANK
	.align		4
        /*008c*/ 	.byte	0x04, 0x0a
        /*008e*/ 	.short	(.L_153 - .L_152)
	.align		4
.L_152:
        /*0090*/ 	.word	index@(.nv.constant0._Z17blockGatherKernelIfmEvPKT_PKT0_PS0_ii)
        /*0094*/ 	.short	0x0380
        /*0096*/ 	.short	0x0020


	//----- nvinfo : EIATTR_SW_WAR
	.align		4
.L_153:
        /*0098*/ 	.byte	0x04, 0x36
        /*009a*/ 	.short	(.L_155 - .L_154)
.L_154:
        /*009c*/ 	.word	0x00000008
.L_155:


//--------------------- .nv.callgraph             --------------------------
	.section	.nv.callgraph,"",@"SHT_CUDA_CALLGRAPH"
	.align	4
	.sectionentsize	8
	.align		4
        /*0000*/ 	.word	0x00000000
	.align		4
        /*0004*/ 	.word	0xffffffff
	.align		4
        /*0008*/ 	.word	0x00000000
	.align		4
        /*000c*/ 	.word	0xfffffffe
	.align		4
        /*0010*/ 	.word	0x00000000
	.align		4
        /*0014*/ 	.word	0xfffffffd
	.align		4
        /*0018*/ 	.word	0x00000000
	.align		4
        /*001c*/ 	.word	0xfffffffc


//--------------------- .nv.constant4             --------------------------
	.section	.nv.constant4,"a",@progbits
	.align	8
	.align		8
.nv.constant4:
        /*0000*/ 	.dword	_ZN34_INTERNAL_55226b74_4_k_cu_c930f3dd4cuda3std3__45__cpo5beginE
	.align		8
        /*0008*/ 	.dword	_ZN34_INTERNAL_55226b74_4_k_cu_c930f3dd4cuda3std3__45__cpo3endE
	.align		8
        /*0010*/ 	.dword	_ZN34_INTERNAL_55226b74_4_k_cu_c930f3dd4cuda3std3__45__cpo6cbeginE
	.align		8
        /*0018*/ 	.dword	_ZN34_INTERNAL_55226b74_4_k_cu_c930f3dd4cuda3std3__45__cpo4cendE
	.align		8
        /*0020*/ 	.dword	_ZN34_INTERNAL_55226b74_4_k_cu_c930f3dd4cuda3std3__45__cpo6rbeginE
	.align		8
        /*0028*/ 	.dword	_ZN34_INTERNAL_55226b74_4_k_cu_c930f3dd4cuda3std3__45__cpo4rendE
	.align		8
        /*0030*/ 	.dword	_ZN34_INTERNAL_55226b74_4_k_cu_c930f3dd4cuda3std3__45__cpo7crbeginE
	.align		8
        /*0038*/ 	.dword	_ZN34_INTERNAL_55226b74_4_k_cu_c930f3dd4cuda3std3__45__cpo5crendE
	.align		8
        /*0040*/ 	.dword	_ZN34_INTERNAL_55226b74_4_k_cu_c930f3dd4cuda3std3__436_GLOBAL__N__55226b74_4_k_cu_c930f3dd6ignoreE
	.align		8
        /*0048*/ 	.dword	_ZN34_INTERNAL_55226b74_4_k_cu_c930f3dd4cuda3std3__419piecewise_constructE
	.align		8
        /*0050*/ 	.dword	_ZN34_INTERNAL_55226b74_4_k_cu_c930f3dd4cuda3std3__48in_placeE
	.align		8
        /*0058*/ 	.dword	_ZN34_INTERNAL_55226b74_4_k_cu_c930f3dd4cuda3std3__420unreachable_sentinelE
	.align		8
        /*0060*/ 	.dword	_ZN34_INTERNAL_55226b74_4_k_cu_c930f3dd4cuda3std3__47nulloptE
	.align		8
        /*0068*/ 	.dword	_ZN34_INTERNAL_55226b74_4_k_cu_c930f3dd4cuda3std3__48unexpectE
	.align		8
        /*0070*/ 	.dword	_ZN34_INTERNAL_55226b74_4_k_cu_c930f3dd4cuda3std6ranges3__45__cpo4swapE
	.align		8
        /*0078*/ 	.dword	_ZN34_INTERNAL_55226b74_4_k_cu_c930f3dd4cuda3std6ranges3__45__cpo9iter_moveE
	.align		8
        /*0080*/ 	.dword	_ZN34_INTERNAL_55226b74_4_k_cu_c930f3dd4cuda3std6ranges3__45__cpo5beginE
	.align		8
        /*0088*/ 	.dword	_ZN34_INTERNAL_55226b74_4_k_cu_c930f3dd4cuda3std6ranges3__45__cpo3endE
	.align		8
        /*0090*/ 	.dword	_ZN34_INTERNAL_55226b74_4_k_cu_c930f3dd4cuda3std6ranges3__45__cpo6cbeginE
	.align		8
        /*0098*/ 	.dword	_ZN34_INTERNAL_55226b74_4_k_cu_c930f3dd4cuda3std6ranges3__45__cpo4cendE
	.align		8
        /*00a0*/ 	.dword	_ZN34_INTERNAL_55226b74_4_k_cu_c930f3dd4cuda3std6ranges3__45__cpo7advanceE
	.align		8
        /*00a8*/ 	.dword	_ZN34_INTERNAL_55226b74_4_k_cu_c930f3dd4cuda3std6ranges3__45__cpo9iter_swapE
	.align		8
        /*00b0*/ 	.dword	_ZN34_INTERNAL_55226b74_4_k_cu_c930f3dd4cuda3std6ranges3__45__cpo4nextE
	.align		8
        /*00b8*/ 	.dword	_ZN34_INTERNAL_55226b74_4_k_cu_c930f3dd4cuda3std6ranges3__45__cpo4prevE
	.align		8
        /*00c0*/ 	.dword	_ZN34_INTERNAL_55226b74_4_k_cu_c930f3dd4cuda3std6ranges3__45__cpo4dataE
	.align		8
        /*00c8*/ 	.dword	_ZN34_INTERNAL_55226b74_4_k_cu_c930f3dd4cuda3std6ranges3__45__cpo5cdataE
	.align		8
        /*00d0*/ 	.dword	_ZN34_INTERNAL_55226b74_4_k_cu_c930f3dd4cuda3std6ranges3__45__cpo4sizeE
	.align		8
        /*00d8*/ 	.dword	_ZN34_INTERNAL_55226b74_4_k_cu_c930f3dd4cuda3std6ranges3__45__cpo5ssizeE
	.align		8
        /*00e0*/ 	.dword	_ZN34_INTERNAL_55226b74_4_k_cu_c930f3dd4cuda3std6ranges3__45__cpo8distanceE
	.align		8
        /*00e8*/ 	.dword	_ZN34_INTERNAL_55226b74_4_k_cu_c930f3dd6thrust24THRUST_300001_SM_1000_NS6system6detail10sequential3seqE
	.align		8
        /*00f0*/ 	.dword	_ZN34_INTERNAL_55226b74_4_k_cu_c930f3dd6thrust24THRUST_300001_SM_1000_NS12placeholders2_1E
	.align		8
        /*00f8*/ 	.dword	_ZN34_INTERNAL_55226b74_4_k_cu_c930f3dd6thrust24THRUST_300001_SM_1000_NS12placeholders2_2E
	.align		8
        /*0100*/ 	.dword	_ZN34_INTERNAL_55226b74_4_k_cu_c930f3dd6thrust24THRUST_300001_SM_1000_NS12placeholders2_3E
	.align		8
        /*0108*/ 	.dword	_ZN34_INTERNAL_55226b74_4_k_cu_c930f3dd6thrust24THRUST_300001_SM_1000_NS12placeholders2_4E
	.align		8
        /*0110*/ 	.dword	_ZN34_INTERNAL_55226b74_4_k_cu_c930f3dd6thrust24THRUST_300001_SM_1000_NS12placeholders2_5E
	.align		8
        /*0118*/ 	.dword	_ZN34_INTERNAL_55226b74_4_k_cu_c930f3dd6thrust24THRUST_300001_SM_1000_NS12placeholders2_6E
	.align		8
        /*0120*/ 	.dword	_ZN34_INTERNAL_55226b74_4_k_cu_c930f3dd6thrust24THRUST_300001_SM_1000_NS12placeholders2_7E
	.align		8
        /*0128*/ 	.dword	_ZN34_INTERNAL_55226b74_4_k_cu_c930f3dd6thrust24THRUST_300001_SM_1000_NS12placeholders2_8E
	.align		8
        /*0130*/ 	.dword	_ZN34_INTERNAL_55226b74_4_k_cu_c930f3dd6thrust24THRUST_300001_SM_1000_NS12placeholders2_9E
	.align		8
        /*0138*/ 	.dword	_ZN34_INTERNAL_55226b74_4_k_cu_c930f3dd6thrust24THRUST_300001_SM_1000_NS12placeholders3_10E


//--------------------- .text._ZN3cub18CUB_300001_SM_10006detail11EmptyKernelIvEEvv --------------------------
	.section	.text._ZN3cub18CUB_300001_SM_10006detail11EmptyKernelIvEEvv,"ax",@progbits
	.align	128
        .global         _ZN3cub18CUB_300001_SM_10006detail11EmptyKernelIvEEvv
        .type           _ZN3cub18CUB_300001_SM_10006detail11EmptyKernelIvEEvv,@function
        .size           _ZN3cub18CUB_300001_SM_10006detail11EmptyKernelIvEEvv,(.L_x_9 - _ZN3cub18CUB_300001_SM_10006detail11EmptyKernelIvEEvv)
        .other          _ZN3cub18CUB_300001_SM_10006detail11EmptyKernelIvEEvv,@"STO_CUDA_ENTRY STV_DEFAULT"
_ZN3cub18CUB_300001_SM_10006detail11EmptyKernelIvEEvv:
.text._ZN3cub18CUB_300001_SM_10006detail11EmptyKernelIvEEvv:
[----:B------:R-:W-:Y:S01]  /*0000*/  LDC R1, c[0x0][0x37c] ;  /* 0x0000df00ff017b82 */ /* 0x000fe20000000800 */
[----:B------:R-:W-:Y:S05]  /*0010*/  EXIT ;  /* 0x000000000000794d */ /* 0x000fea0003800000 */
.L_x_0:
[----:B------:R-:W-:-:S00]  /*0020*/  BRA `(.L_x_0) ;  /* 0xfffffffc00fc7947 */ /* 0x000fc0000383ffff */
[----:B------:R-:W-:-:S00]  /*0030*/  NOP ;  /* 0x0000000000007918 */ /* 0x000fc00000000000 */
        /* <DEDUP_REMOVED lines=12> */
.L_x_9:


//--------------------- .text._Z16warpGatherKernelI6__halfmEvPKT_PKT0_PS1_ii --------------------------
	.section	.text._Z16warpGatherKernelI6__halfmEvPKT_PKT0_PS1_ii,"ax",@progbits
	.align	128
        .global         _Z16warpGatherKernelI6__halfmEvPKT_PKT0_PS1_ii
        .type           _Z16warpGatherKernelI6__halfmEvPKT_PKT0_PS1_ii,@function
        .size           _Z16warpGatherKernelI6__halfmEvPKT_PKT0_PS1_ii,(.L_x_10 - _Z16warpGatherKernelI6__halfmEvPKT_PKT0_PS1_ii)
        .other          _Z16warpGatherKernelI6__halfmEvPKT_PKT0_PS1_ii,@"STO_CUDA_ENTRY STV_DEFAULT"
_Z16warpGatherKernelI6__halfmEvPKT_PKT0_PS1_ii:
.text._Z16warpGatherKernelI6__halfmEvPKT_PKT0_PS1_ii:
[----:B------:R-:W-:Y:S08]  /*0000*/  LDC R1, c[0x0][0x37c] ;  /* 0x0000df00ff017b82 */ /* 0x000ff00000000800 */
[----:B------:R-:W0:Y:S01]  /*0010*/  LDC R0, c[0x0][0x398] ;  /* 0x0000e600ff007b82 */ /* 0x000e220000000800 */
[----:B------:R-:W1:Y:S01]  /*0020*/  S2R R7, SR_TID.Y ;  /* 0x0000000000077919 */ /* 0x000e620000002200 */
[----:B------:R-:W2:Y:S06]  /*0030*/  S2R R21, SR_TID.X ;  /* 0x0000000000157919 */ /* 0x000eac0000002100 */
[----:B------:R-:W1:Y:S08]  /*0040*/  S2UR UR4, SR_CTAID.X ;  /* 0x00000000000479c3 */ /* 0x000e700000002500 */
[----:B------:R-:W1:Y:S01]  /*0050*/  LDC R4, c[0x0][0x364] ;  /* 0x0000d900ff047b82 */ /* 0x000e620000000800 */
[----:B0-----:R-:W-:-:S04]  /*0060*/  IABS R9, R0 ;  /* 0x0000000000097213 */ /* 0x001fc80000000000 */
[----:B------:R-:W0:Y:S01]  /*0070*/  I2F.RP R5, R9 ;  /* 0x0000000900057306 */ /* 0x000e220000209400 */
[----:B-1----:R-:W-:Y:S01]  /*0080*/  IMAD R4, R4, UR4, R7 ;  /* 0x0000000404047c24 */ /* 0x002fe2000f8e0207 */
[----:B------:R-:W2:Y:S06]  /*0090*/  LDCU UR4, c[0x0][0x39c] ;  /* 0x00007380ff0477ac */ /* 0x000eac0008000800 */
[----:B0-----:R-:W0:Y:S01]  /*00a0*/  MUFU.RCP R5, R5 ;  /* 0x0000000500057308 */ /* 0x001e220000001000 */
[----:B------:R-:W-:Y:S02]  /*00b0*/  ISETP.GE.AND P2, PT, R4, RZ, PT ;  /* 0x000000ff0400720c */ /* 0x000fe40003f46270 */
[----:B0-----:R-:W-:-:S05]  /*00c0*/  IADD3 R2, PT, PT, R5, 0xffffffe, RZ ;  /* 0x0ffffffe05027810 */ /* 0x001fca0007ffe0ff */
[----:B------:R0:W1:Y:S02]  /*00d0*/  F2I.FTZ.U32.TRUNC.NTZ R3, R2 ;  /* 0x0000000200037305 */ /* 0x000064000021f000 */
[----:B0-----:R-:W-:Y:S02]  /*00e0*/  HFMA2 R2, -RZ, RZ, 0, 0 ;  /* 0x00000000ff027431 */ /* 0x001fe400000001ff */
[----:B-1----:R-:W-:-:S04]  /*00f0*/  IMAD.MOV R6, RZ, RZ, -R3 ;  /* 0x000000ffff067224 */ /* 0x002fc800078e0a03 */
[----:B------:R-:W-:Y:S01]  /*0100*/  IMAD R7, R6, R9, RZ ;  /* 0x0000000906077224 */ /* 0x000fe200078e02ff */
[----:B------:R-:W-:-:S03]  /*0110*/  IABS R6, R4 ;  /* 0x0000000400067213 */ /* 0x000fc60000000000 */
[----:B------:R-:W-:-:S06]  /*0120*/  IMAD.HI.U32 R3, R3, R7, R2 ;  /* 0x0000000703037227 */ /* 0x000fcc00078e0002 */
[----:B------:R-:W-:-:S04]  /*0130*/  IMAD.HI.U32 R3, R3, R6, RZ ;  /* 0x0000000603037227 */ /* 0x000fc800078e00ff */
[----:B------:R-:W-:-:S04]  /*0140*/  IMAD.MOV R3, RZ, RZ, -R3 ;  /* 0x000000ffff037224 */ /* 0x000fc800078e0a03 */
[----:B------:R-:W-:-:S05]  /*0150*/  IMAD R2, R9, R3, R6 ;  /* 0x0000000309027224 */ /* 0x000fca00078e0206 */
[----:B------:R-:W-:-:S13]  /*0160*/  ISETP.GT.U32.AND P0, PT, R9, R2, PT ;  /* 0x000000020900720c */ /* 0x000fda0003f04070 */
[----:B------:R-:W-:Y:S02]  /*0170*/  @!P0 IADD3 R2, PT, PT, R2, -R9, RZ ;  /* 0x8000000902028210 */ /* 0x000fe40007ffe0ff */
[----:B------:R-:W-:Y:S02]  /*0180*/  ISETP.NE.AND P0, PT, R0, RZ, PT ;  /* 0x000000ff0000720c */ /* 0x000fe40003f05270 */
[----:B------:R-:W-:-:S13]  /*0190*/  ISETP.GT.U32.AND P1, PT, R9, R2, PT ;  /* 0x000000020900720c */ /* 0x000fda0003f24070 */
[----:B------:R-:W-:-:S05]  /*01a0*/  @!P1 IMAD.IADD R2, R2, 0x1, -R9 ;  /* 0x0000000102029824 */ /* 0x000fca00078e0a09 */
[----:B------:R-:W-:Y:S02]  /*01b0*/  @!P2 IADD3 R2, PT, PT, -R2, RZ, RZ ;  /* 0x000000ff0202a210 */ /* 0x000fe40007ffe1ff */
[----:B------:R-:W-:Y:S02]  /*01c0*/  @!P0 LOP3.LUT R2, RZ, R0, RZ, 0x33, !PT ;  /* 0x00000000ff028212 */ /* 0x000fe400078e33ff */
[----:B--2---:R-:W-:-:S03]  /*01d0*/  ISETP.GE.AND P0, PT, R21, UR4, PT ;  /* 0x0000000415007c0c */ /* 0x004fc6000bf06270 */
[----:B------:R-:W-:-:S04]  /*01e0*/  IMAD.IADD R3, R4, 0x1, -R2 ;  /* 0x0000000104037824 */ /* 0x000fc800078e0a02 */
[----:B------:R-:W-:-:S06]  /*01f0*/  IMAD R2, R3, UR4, R2 ;  /* 0x0000000403027c24 */ /* 0x000fcc000f8e0202 */
[----:B------:R-:W-:Y:S05]  /*0200*/  @P0 EXIT ;  /* 0x000000000000094d */ /* 0x000fea0003800000 */
[----:B------:R-:W0:Y:S01]  /*0210*/  LDC.64 R4, c[0x0][0x388] ;  /* 0x0000e200ff047b82 */ /* 0x000e220000000a00 */
[----:B------:R-:W1:Y:S01]  /*0220*/  LDCU UR5, c[0x0][0x360] ;  /* 0x00006c00ff0577ac */ /* 0x000e620008000800 */
[----:B------:R-:W-:Y:S02]  /*0230*/  SHF.R.S32.HI R0, RZ, 0x1f, R0 ;  /* 0x0000001fff007819 */ /* 0x000fe40000011400 */
[----:B------:R-:W-:Y:S01]  /*0240*/  SHF.R.S32.HI R3, RZ, 0x1f, R2 ;  /* 0x0000001fff037819 */ /* 0x000fe20000011402 */
[----:B------:R-:W2:Y:S03]  /*0250*/  LDCU.64 UR6, c[0x0][0x358] ;  /* 0x00006b00ff0677ac */ /* 0x000ea60008000a00 */
[----:B------:R-:W3:Y:S08]  /*0260*/  LDC.64 R6, c[0x0][0x390] ;  /* 0x0000e400ff067b82 */ /* 0x000ef00000000a00 */
[----:B------:R-:W4:Y:S01]  /*0270*/  LDC.64 R8, c[0x0][0x398] ;  /* 0x0000e600ff087b82 */ /* 0x000f220000000a00 */
[----:B-1----:R-:W-:-:S07]  /*0280*/  USHF.L.U32 UR4, UR5, 0x3, URZ ;  /* 0x0000000305047899 */ /* 0x002fce00080006ff */
[----:B--2---:R-:W1:Y:S05]  /*0290*/  LDC.64 R10, c[0x0][0x380] ;  /* 0x0000e000ff0a7b82 */ /* 0x004e6a0000000a00 */
.L_x_1:
[----:B0-2---:R-:W-:-:S05]  /*02a0*/  IMAD.WIDE R12, R21, 0x8, R4 ;  /* 0x00000008150c7825 */ /* 0x005fca00078e0204 */
[----:B------:R-:W4:Y:S02]  /*02b0*/  LDG.E.64 R14, desc[UR6][R12.64] ;  /* 0x000000060c0e7981 */ /* 0x000f24000c1e1b00 */
[-C--:B----4-:R-:W-:Y:S02]  /*02c0*/  IMAD R15, R15, R8.reuse, RZ ;  /* 0x000000080f0f7224 */ /* 0x090fe400078e02ff */
[----:B------:R-:W-:-:S04]  /*02d0*/  IMAD.WIDE.U32 R16, R14, R8, R2 ;  /* 0x000000080e107225 */ /* 0x000fc800078e0002 */
[----:B------:R-:W-:Y:S01]  /*02e0*/  IMAD R15, R14, R0, R15 ;  /* 0x000000000e0f7224 */ /* 0x000fe200078e020f */
[----:B-1----:R-:W-:-:S04]  /*02f0*/  LEA R18, P0, R16, R10, 0x1 ;  /* 0x0000000a10127211 */ /* 0x002fc800078008ff */
[----:B------:R-:W-:-:S04]  /*0300*/  IADD3 R14, PT, PT, R17, R15, RZ ;  /* 0x0000000f110e7210 */ /* 0x000fc80007ffe0ff */
[----:B------:R-:W-:-:S06]  /*0310*/  LEA.HI.X R19, R16, R11, R14, 0x1, P0 ;  /* 0x0000000b10137211 */ /* 0x000fcc00000f0c0e */
[----:B------:R-:W2:Y:S01]  /*0320*/  LDG.E.U16 R19, desc[UR6][R18.64] ;  /* 0x0000000612137981 */ /* 0x000ea2000c1e1500 */
[C---:B------:R-:W-:Y:S02]  /*0330*/  VIADD R17, R21.reuse, UR5 ;  /* 0x0000000515117c36 */ /* 0x040fe40008000000 */
[----:B------:R-:W-:-:S03]  /*0340*/  IMAD R15, R21, R8, R2 ;  /* 0x00000008150f7224 */ /* 0x000fc600078e0202 */
[----:B------:R-:W-:Y:S01]  /*0350*/  ISETP.GE.AND P0, PT, R17, R9, PT ;  /* 0x000000091100720c */ /* 0x000fe20003f06270 */
[----:B---3--:R-:W-:-:S05]  /*0360*/  IMAD.WIDE R14, R15, 0x2, R6 ;  /* 0x000000020f0e7825 */ /* 0x008fca00078e0206 */
[----:B--2---:R0:W-:Y:S07]  /*0370*/  STG.E.U16 desc[UR6][R14.64], R19 ;  /* 0x000000130e007986 */ /* 0x0041ee000c101506 */
[----:B------:R-:W-:Y:S05]  /*0380*/  @P0 EXIT ;  /* 0x000000000000094d */ /* 0x000fea0003800000 */
[----:B------:R-:W-:-:S04]  /*0390*/  IADD3 R12, P0, PT, R12, UR4, RZ ;  /* 0x000000040c0c7c10 */ /* 0x000fc8000ff1e0ff */
[----:B------:R-:W-:-:S05]  /*03a0*/  IADD3.X R13, PT, PT, RZ, R13, RZ, P0, !PT ;  /* 0x0000000dff0d7210 */ /* 0x000fca00007fe4ff */
[----:B0-----:R-:W2:Y:S02]  /*03b0*/  LDG.E.64 R14, desc[UR6][R12.64] ;  /* 0x000000060c0e7981 */ /* 0x001ea4000c1e1b00 */
[-C--:B--2---:R-:W-:Y:S02]  /*03c0*/  IMAD R15, R15, R8.reuse, RZ ;  /* 0x000000080f0f7224 */ /* 0x084fe400078e02ff */
[----:B------:R-:W-:-:S04]  /*03d0*/  IMAD.WIDE.U32 R18, R14, R8, R2 ;  /* 0x000000080e127225 */ /* 0x000fc800078e0002 */
[----:B------:R-:W-:Y:S01]  /*03e0*/  IMAD R15, R14, R0, R15 ;  /* 0x000000000e0f7224 */ /* 0x000fe200078e020f */
[----:B------:R-:W-:-:S03]  /*03f0*/  LEA R20, P0, R18, R10, 0x1 ;  /* 0x0000000a12147211 */ /* 0x000fc600078008ff */
[----:B------:R-:W-:-:S05]  /*0400*/  IMAD.IADD R14, R19, 0x1, R15 ;  /* 0x00000001130e7824 */ /* 0x000fca00078e020f */
[----:B------:R-:W-:-:S06]  /*0410*/  LEA.HI.X R21, R18, R11, R14, 0x1, P0 ;  /* 0x0000000b12157211 */ /* 0x000fcc00000f0c0e */
[----:B------:R-:W2:Y:S01]  /*0420*/  LDG.E.U16 R21, desc[UR6][R20.64] ;  /* 0x0000000614157981 */ /* 0x000ea2000c1e1500 */
[C---:B------:R-:W-:Y:S01]  /*0430*/  IADD3 R15, PT, PT, R17.reuse, UR5, RZ ;  /* 0x00000005110f7c10 */ /* 0x040fe2000fffe0ff */
[----:B------:R-:W-:-:S03]  /*0440*/  IMAD R17, R17, R8, R2 ;  /* 0x0000000811117224 */ /* 0x000fc600078e0202 */
[----:B------:R-:W-:Y:S01]  /*0450*/  ISETP.GE.AND P0, PT, R15, R9, PT ;  /* 0x000000090f00720c */ /* 0x000fe20003f06270 */
[----:B------:R-:W-:-:S05]  /*0460*/  IMAD.WIDE R16, R17, 0x2, R6 ;  /* 0x0000000211107825 */ /* 0x000fca00078e0206 */
[----:B--2---:R0:W-:Y:S07]  /*0470*/  STG.E.U16 desc[UR6][R16.64], R21 ;  /* 0x0000001510007986 */ /* 0x0041ee000c101506 */
[----:B------:R-:W-:Y:S05]  /*0480*/  @P0 EXIT ;  /* 0x000000000000094d */ /* 0x000fea0003800000 */
[----:B------:R-:W-:-:S05]  /*0490*/  IADD3 R12, P0, PT, R12, UR4, RZ ;  /* 0x000000040c0c7c10 */ /* 0x000fca000ff1e0ff */
[----:B------:R-:W-:-:S05]  /*04a0*/  IMAD.X R13, RZ, RZ, R13, P0 ;  /* 0x000000ffff0d7224 */ /* 0x000fca00000e060d */
[----:B0-----:R-:W2:Y:S02]  /*04b0*/  LDG.E.64 R16, desc[UR6][R12.64] ;  /* 0x000000060c107981 */ /* 0x001ea4000c1e1b00 */
[-C--:B--2---:R-:W-:Y:S02]  /*04c0*/  IMAD R17, R17, R8.reuse, RZ ;  /* 0x0000000811117224 */ /* 0x084fe400078e02ff */
[----:B------:R-:W-:-:S04]  /*04d0*/  IMAD.WIDE.U32 R18, R16, R8, R2 ;  /* 0x0000000810127225 */ /* 0x000fc800078e0002 */
[----:B------:R-:W-:Y:S01]  /*04e0*/  IMAD R17, R16, R0, R17 ;  /* 0x0000000010117224 */ /* 0x000fe200078e0211 */
[----:B------:R-:W-:-:S04]  /*04f0*/  LEA R20, P0, R18, R10, 0x1 ;  /* 0x0000000a12147211 */ /* 0x000fc800078008ff */
[----:B------:R-:W-:-:S04]  /*0500*/  IADD3 R14, PT, PT, R19, R17, RZ ;  /* 0x00000011130e7210 */ /* 0x000fc80007ffe0ff */
        /* <DEDUP_REMOVED lines=10> */
[----:B------:R-:W2:Y:S02]  /*05b0*/  LDG.E.64 R12, desc[UR6][R14.64] ;  /* 0x000000060e0c7981 */ /* 0x000ea4000c1e1b00 */
[-C--:B--2---:R-:W-:Y:S02]  /*05c0*/  IMAD R13, R13, R8.reuse, RZ ;  /* 0x000000080d0d7224 */ /* 0x084fe400078e02ff */
[----:B0-----:R-:W-:-:S04]  /*05d0*/  IMAD.WIDE.U32 R16, R12, R8, R2 ;  /* 0x000000080c107225 */ /* 0x001fc800078e0002 */
[----:B------:R-:W-:Y:S01]  /*05e0*/  IMAD R13, R12, R0, R13 ;  /* 0x000000000c0d7224 */ /* 0x000fe200078e020d */
[----:B------:R-:W-:-:S04]  /*05f0*/  LEA R18, P0, R16, R10, 0x1 ;  /* 0x0000000a10127211 */ /* 0x000fc800078008ff */
[----:B------:R-:W-:-:S04]  /*0600*/  IADD3 R12, PT, PT, R17, R13, RZ ;  /* 0x0000000d110c7210 */ /* 0x000fc80007ffe0ff */
[----:B------:R-:W-:-:S06]  /*0610*/  LEA.HI.X R19, R16, R11, R12, 0x1, P0 ;  /* 0x0000000b10137211 */ /* 0x000fcc00000f0c0c */
[----:B------:R-:W2:Y:S01]  /*0620*/  LDG.E.U16 R19, desc[UR6][R18.64] ;  /* 0x0000000612137981 */ /* 0x000ea2000c1e1500 */
[C---:B------:R-:W-:Y:S01]  /*0630*/  IMAD R13, R23.reuse, R8, R2 ;  /* 0x00000008170d7224 */ /* 0x040fe200078e0202 */
[----:B------:R-:W-:-:S03]  /*0640*/  IADD3 R21, PT, PT, R23, UR5, RZ ;  /* 0x0000000517157c10 */ /* 0x000fc6000fffe0ff */
[----:B------:R-:W-:Y:S01]  /*0650*/  IMAD.WIDE R12, R13, 0x2, R6 ;  /* 0x000000020d0c7825 */ /* 0x000fe200078e0206 */
[----:B------:R-:W-:-:S04]  /*0660*/  ISETP.GE.AND P0, PT, R21, R9, PT ;  /* 0x000000091500720c */ /* 0x000fc80003f06270 */
[----:B--2---:R2:W-:Y:S09]  /*0670*/  STG.E.U16 desc[UR6][R12.64], R19 ;  /* 0x000000130c007986 */ /* 0x0045f2000c101506 */
[----:B------:R-:W-:Y:S05]  /*0680*/  @!P0 BRA `(.L_x_1) ;  /* 0xfffffffc00048947 */ /* 0x000fea000383ffff */
[----:B------:R-:W-:Y:S05]  /*0690*/  EXIT ;  /* 0x000000000000794d */ /* 0x000fea0003800000 */
.L_x_2:
        /* <DEDUP_REMOVED lines=14> */
.L_x_10:


//--------------------- .text._Z17blockGatherKernelI6__halfmEvPKT_PKT0_PS1_ii --------------------------
	.section	.text._Z17blockGatherKernelI6__halfmEvPKT_PKT0_PS1_ii,"ax",@progbits
	.align	128
        .global         _Z17blockGatherKernelI6__halfmEvPKT_PKT0_PS1_ii
        .type           _Z17blockGatherKernelI6__halfmEvPKT_PKT0_PS1_ii,@function
        .size           _Z17blockGatherKernelI6__halfmEvPKT_PKT0_PS1_ii,(.L_x_11 - _Z17blockGatherKernelI6__halfmEvPKT_PKT0_PS1_ii)
        .other          _Z17blockGatherKernelI6__halfmEvPKT_PKT0_PS1_ii,@"STO_CUDA_ENTRY STV_DEFAULT"
_Z17blockGatherKernelI6__halfmEvPKT_PKT0_PS1_ii:
.text._Z17blockGatherKernelI6__halfmEvPKT_PKT0_PS1_ii:
[----:B------:R-:W-:Y:S08]  /*0000*/  LDC R1, c[0x0][0x37c] ;  /* 0x0000df00ff017b82 */ /* 0x000ff00000000800 */
[----:B------:R-:W0:Y:S01]  /*0010*/  LDC.64 R12, c[0x0][0x398] ;  /* 0x0000e600ff0c7b82 */ /* 0x000e220000000a00 */
[----:B------:R-:W1:Y:S07]  /*0020*/  S2R R21, SR_TID.X ;  /* 0x0000000000157919 */ /* 0x000e6e0000002100 */
[----:B------:R-:W2:Y:S01]  /*0030*/  S2UR UR4, SR_CTAID.X ;  /* 0x00000000000479c3 */ /* 0x000ea20000002500 */
[----:B0-----:R-:W0:Y:S01]  /*0040*/  I2F.U32.RP R0, R12 ;  /* 0x0000000c00007306 */ /* 0x001e220000209000 */
[----:B------:R-:W-:-:S02]  /*0050*/  ISETP.NE.U32.AND P1, PT, R12, RZ, PT ;  /* 0x000000ff0c00720c */ /* 0x000fc40003f25070 */
[----:B-1----:R-:W-:-:S05]  /*0060*/  ISETP.GE.AND P2, PT, R21, R13, PT ;  /* 0x0000000d1500720c */ /* 0x002fca0003f46270 */
[----:B0-----:R-:W0:Y:S02]  /*0070*/  MUFU.RCP R0, R0 ;  /* 0x0000000000007308 */ /* 0x001e240000001000 */
[----:B0-----:R-:W-:-:S06]  /*0080*/  IADD3 R2, PT, PT, R0, 0xffffffe, RZ ;  /* 0x0ffffffe00027810 */ /* 0x001fcc0007ffe0ff */
[----:B------:R0:W1:Y:S02]  /*0090*/  F2I.FTZ.U32.TRUNC.NTZ R3, R2 ;  /* 0x0000000200037305 */ /* 0x000064000021f000 */
[----:B0-----:R-:W-:Y:S02]  /*00a0*/  HFMA2 R2, -RZ, RZ, 0, 0 ;  /* 0x00000000ff027431 */ /* 0x001fe400000001ff */
[----:B-1----:R-:W-:-:S04]  /*00b0*/  IMAD.MOV R5, RZ, RZ, -R3 ;  /* 0x000000ffff057224 */ /* 0x002fc800078e0a03 */
[----:B------:R-:W-:-:S04]  /*00c0*/  IMAD R5, R5, R12, RZ ;  /* 0x0000000c05057224 */ /* 0x000fc800078e02ff */
[----:B------:R-:W-:-:S06]  /*00d0*/  IMAD.HI.U32 R3, R3, R5, R2 ;  /* 0x0000000503037227 */ /* 0x000fcc00078e0002 */
[----:B--2---:R-:W-:-:S04]  /*00e0*/  IMAD.HI.U32 R3, R3, UR4, RZ ;  /* 0x0000000403037c27 */ /* 0x004fc8000f8e00ff */
[----:B------:R-:W-:-:S04]  /*00f0*/  IMAD.MOV R3, RZ, RZ, -R3 ;  /* 0x000000ffff037224 */ /* 0x000fc800078e0a03 */
[----:B------:R-:W-:-:S05]  /*0100*/  IMAD R11, R12, R3, UR4 ;  /* 0x000000040c0b7e24 */ /* 0x000fca000f8e0203 */
[----:B------:R-:W-:-:S13]  /*0110*/  ISETP.GE.U32.AND P0, PT, R11, R12, PT ;  /* 0x0000000c0b00720c */ /* 0x000fda0003f06070 */
[----:B------:R-:W-:-:S04]  /*0120*/  @P0 IADD3 R11, PT, PT, R11, -R12, RZ ;  /* 0x8000000c0b0b0210 */ /* 0x000fc80007ffe0ff */
[----:B------:R-:W-:-:S13]  /*0130*/  ISETP.GE.U32.AND P0, PT, R11, R12, PT ;  /* 0x0000000c0b00720c */ /* 0x000fda0003f06070 */
[----:B------:R-:W-:Y:S01]  /*0140*/  @P0 IMAD.IADD R11, R11, 0x1, -R12 ;  /* 0x000000010b0b0824 */ /* 0x000fe200078e0a0c */
[----:B------:R-:W-:-:S04]  /*0150*/  @!P1 LOP3.LUT R11, RZ, R12, RZ, 0x33, !PT ;  /* 0x0000000cff0b9212 */ /* 0x000fc800078e33ff */
[----:B------:R-:W-:Y:S01]  /*0160*/  IADD3 R10, PT, PT, -R11, UR4, RZ ;  /* 0x000000040b0a7c10 */ /* 0x000fe2000fffe1ff */
[----:B------:R-:W-:Y:S06]  /*0170*/  @P2 EXIT ;  /* 0x000000000000294d */ /* 0x000fec0003800000 */
[----:B------:R-:W0:Y:S01]  /*0180*/  LDC.64 R2, c[0x0][0x388] ;  /* 0x0000e200ff027b82 */ /* 0x000e220000000a00 */
[----:B------:R-:W1:Y:S01]  /*0190*/  LDCU UR5, c[0x0][0x360] ;  /* 0x00006c00ff0577ac */ /* 0x000e620008000800 */
[----:B------:R-:W-:Y:S01]  /*01a0*/  IMAD R10, R10, R13, R11 ;  /* 0x0000000d0a0a7224 */ /* 0x000fe200078e020b */
[----:B------:R-:W-:Y:S01]  /*01b0*/  SHF.R.S32.HI R0, RZ, 0x1f, R12 ;  /* 0x0000001fff007819 */ /* 0x000fe2000001140c */
[----:B------:R-:W2:Y:S03]  /*01c0*/  LDCU.64 UR6, c[0x0][0x358] ;  /* 0x00006b00ff0677ac */ /* 0x000ea60008000a00 */
[----:B------:R-:W-:Y:S01]  /*01d0*/  SHF.R.S32.HI R11, RZ, 0x1f, R10 ;  /* 0x0000001fff0b7819 */ /* 0x000fe2000001140a */
[----:B------:R-:W3:Y:S08]  /*01e0*/  LDC.64 R4, c[0x0][0x390] ;  /* 0x0000e400ff047b82 */ /* 0x000ef00000000a00 */
[----:B------:R-:W4:Y:S01]  /*01f0*/  LDC.64 R6, c[0x0][0x398] ;  /* 0x0000e600ff067b82 */ /* 0x000f220000000a00 */
[----:B-1----:R-:W-:-:S07]  /*0200*/  USHF.L.U32 UR4, UR5, 0x3, URZ ;  /* 0x0000000305047899 */ /* 0x002fce00080006ff */
[----:B--2---:R-:W1:Y:S05]  /*0210*/  LDC.64 R8, c[0x0][0x380] ;  /* 0x0000e000ff087b82 */ /* 0x004e6a0000000a00 */
.L_x_3:
        /* <DEDUP_REMOVED lines=64> */
.L_x_4:
        /* <DEDUP_REMOVED lines=14> */
.L_x_11:


//--------------------- .text._Z16warpGatherKernelIfmEvPKT_PKT0_PS0_ii --------------------------
	.section	.text._Z16warpGatherKernelIfmEvPKT_PKT0_PS0_ii,"ax",@progbits
	.align	128
        .global         _Z16warpGatherKernelIfmEvPKT_PKT0_PS0_ii
        .type           _Z16warpGatherKernelIfmEvPKT_PKT0_PS0_ii,@function
        .size           _Z16warpGatherKernelIfmEvPKT_PKT0_PS0_ii,(.L_x_12 - _Z16warpGatherKernelIfmEvPKT_PKT0_PS0_ii)
        .other          _Z16warpGatherKernelIfmEvPKT_PKT0_PS0_ii,@"STO_CUDA_ENTRY STV_DEFAULT"
_Z16warpGatherKernelIfmEvPKT_PKT0_PS0_ii:
.text._Z16warpGatherKernelIfmEvPKT_PKT0_PS0_ii:
        /* <DEDUP_REMOVED lines=42> */
.L_x_5:
        /* <DEDUP_REMOVED lines=8> */
[----:B------:R-:W2:Y:S01]  /*0320*/  LDG.E R19, desc[UR6][R18.64] ;  /* 0x0000000612137981 */ /* 0x000ea2000c1e1900 */
[C---:B------:R-:W-:Y:S02]  /*0330*/  VIADD R17, R21.reuse, UR5 ;  /* 0x0000000515117c36 */ /* 0x040fe40008000000 */
[----:B------:R-:W-:-:S03]  /*0340*/  IMAD R15, R21, R8, R2 ;  /* 0x00000008150f7224 */ /* 0x000fc600078e0202 */
[----:B------:R-:W-:Y:S01]  /*0350*/  ISETP.GE.AND P0, PT, R17, R9, PT ;  /* 0x000000091100720c */ /* 0x000fe20003f06270 */
[----:B---3--:R-:W-:-:S05]  /*0360*/  IMAD.WIDE R14, R15, 0x4, R6 ;  /* 0x000000040f0e7825 */ /* 0x008fca00078e0206 */
[----:B--2---:R0:W-:Y:S07]  /*0370*/  STG.E desc[UR6][R14.64], R19 ;  /* 0x000000130e007986 */ /* 0x0041ee000c101906 */
        /* <DEDUP_REMOVED lines=10> */
[----:B------:R-:W2:Y:S01]  /*0420*/  LDG.E R21, desc[UR6][R20.64] ;  /* 0x0000000614157981 */ /* 0x000ea2000c1e1900 */
[C---:B------:R-:W-:Y:S01]  /*0430*/  IADD3 R15, PT, PT, R17.reuse, UR5, RZ ;  /* 0x00000005110f7c10 */ /* 0x040fe2000fffe0ff */
[----:B------:R-:W-:-:S03]  /*0440*/  IMAD R17, R17, R8, R2 ;  /* 0x0000000811117224 */ /* 0x000fc600078e0202 */
[----:B------:R-:W-:Y:S01]  /*0450*/  ISETP.GE.AND P0, PT, R15, R9, PT ;  /* 0x000000090f00720c */ /* 0x000fe20003f06270 */
[----:B------:R-:W-:-:S05]  /*0460*/  IMAD.WIDE R16, R17, 0x4, R6 ;  /* 0x0000000411107825 */ /* 0x000fca00078e0206 */
[----:B--2---:R0:W-:Y:S07]  /*0470*/  STG.E desc[UR6][R16.64], R21 ;  /* 0x0000001510007986 */ /* 0x0041ee000c101906 */
        /* <DEDUP_REMOVED lines=26> */
[----:B------:R-:W2:Y:S01]  /*0620*/  LDG.E R19, desc[UR6][R18.64] ;  /* 0x0000000612137981 */ /* 0x000ea2000c1e1900 */
[C---:B------:R-:W-:Y:S01]  /*0630*/  IMAD R13, R23.reuse, R8, R2 ;  /* 0x00000008170d7224 */ /* 0x040fe200078e0202 */
[----:B------:R-:W-:-:S03]  /*0640*/  IADD3 R21, PT, PT, R23, UR5, RZ ;  /* 0x0000000517157c10 */ /* 0x000fc6000fffe0ff */
[----:B------:R-:W-:Y:S01]  /*0650*/  IMAD.WIDE R12, R13, 0x4, R6 ;  /* 0x000000040d0c7825 */ /* 0x000fe200078e0206 */
[----:B------:R-:W-:-:S04]  /*0660*/  ISETP.GE.AND P0, PT, R21, R9, PT ;  /* 0x000000091500720c */ /* 0x000fc80003f06270 */
[----:B--2---:R2:W-:Y:S09]  /*0670*/  STG.E desc[UR6][R12.64], R19 ;  /* 0x000000130c007986 */ /* 0x0045f2000c101906 */
[----:B------:R-:W-:Y:S05]  /*0680*/  @!P0 BRA `(.L_x_5) ;  /* 0xfffffffc00048947 */ /* 0x000fea000383ffff */
[----:B------:R-:W-:Y:S05]  /*0690*/  EXIT ;  /* 0x000000000000794d */ /* 0x000fea0003800000 */
.L_x_6:
        /* <DEDUP_REMOVED lines=14> */
.L_x_12:


//--------------------- .text._Z17blockGatherKernelIfmEvPKT_PKT0_PS0_ii --------------------------
	.section	.text._Z17blockGatherKernelIfmEvPKT_PKT0_PS0_ii,"ax",@progbits
	.align	128
        .global         _Z17blockGatherKernelIfmEvPKT_PKT0_PS0_ii
        .type           _Z17blockGatherKernelIfmEvPKT_PKT0_PS0_ii,@function
        .size           _Z17blockGatherKernelIfmEvPKT_PKT0_PS0_ii,(.L_x_13 - _Z17blockGatherKernelIfmEvPKT_PKT0_PS0_ii)
        .other          _Z17blockGatherKernelIfmEvPKT_PKT0_PS0_ii,@"STO_CUDA_ENTRY STV_DEFAULT"
_Z17blockGatherKernelIfmEvPKT_PKT0_PS0_ii:
.text._Z17blockGatherKernelIfmEvPKT_PKT0_PS0_ii:
        /* <DEDUP_REMOVED lines=34> */
.L_x_7:
        /* <DEDUP_REMOVED lines=64> */
.L_x_8:
        /* <DEDUP_REMOVED lines=14> */
.L_x_13:


//--------------------- .nv.shared.reserved.0     --------------------------
	.section	.nv.shared.reserved.0,"aw",@nobits
	.weak		__nv_reservedSMEM_offset_0_alias
	.size		__nv_reservedSMEM_offset_0_alias, 0, 64
	.other		__nv_reservedSMEM_offset_0_alias,@"STO_CUDA_RESERVED_SHARED STV_DEFAULT"
__nv_reservedSMEM_offset_0_alias:
	.zero		0
	.zero		64


//--------------------- .nv.global                --------------------------
	.section	.nv.global,"aw",@nobits
.nv.global:
	.type		_ZN34_INTERNAL_55226b74_4_k_cu_c930f3dd6thrust24THRUST_300001_SM_1000_NS12placeholders2_5E,@object
	.size		_ZN34_INTERNAL_55226b74_4_k_cu_c930f3dd6thrust24THRUST_300001_SM_1000_NS12placeholders2_5E,(_ZN34_INTERNAL_55226b74_4_k_cu_c930f3dd4cuda3std3__45__cpo6cbeginE - _ZN34_INTERNAL_55226b74_4_k_cu_c930f3dd6thrust24THRUST_300001_SM_1000_NS12placeholders2_5E)
_ZN34_INTERNAL_55226b74_4_k_cu_c930f3dd6thrust24THRUST_300001_SM_1000_NS12placeholders2_5E:
	.zero		1
	.type		_ZN34_INTERNAL_55226b74_4_k_cu_c930f3dd4cuda3std3__45__cpo6cbeginE,@object
	.size		_ZN34_INTERNAL_55226b74_4_k_cu_c930f3dd4cuda3std3__45__cpo6cbeginE,(_ZN34_INTERNAL_55226b74_4_k_cu_c930f3dd4cuda3std6ranges3__45__cpo6cbeginE - _ZN34_INTERNAL_55226b74_4_k_cu_c930f3dd4cuda3std3__45__cpo6cbeginE)
_ZN34_INTERNAL_55226b74_4_k_cu_c930f3dd4cuda3std3__45__cpo6cbeginE:
	.zero		1
	.type		_ZN34_INTERNAL_55226b74_4_k_cu_c930f3dd4cuda3std6ranges3__45__cpo6cbeginE,@object
	.size		_ZN34_INTERNAL_55226b74_4_k_cu_c930f3dd4cuda3std6ranges3__45__cpo6cbeginE,(_ZN34_INTERNAL_55226b74_4_k_cu_c930f3dd4cuda3std3__48in_placeE - _ZN34_INTERNAL_55226b74_4_k_cu_c930f3dd4cuda3std6ranges3__45__cpo6cbeginE)
_ZN34_INTERNAL_55226b74_4_k_cu_c930f3dd4cuda3std6ranges3__45__cpo6cbeginE:
	.zero		1
	.type		_ZN34_INTERNAL_55226b74_4_k_cu_c930f3dd4cuda3std3__48in_placeE,@object
	.size		_ZN34_INTERNAL_55226b74_4_k_cu_c930f3dd4cuda3std3__48in_placeE,(_ZN34_INTERNAL_55226b74_4_k_cu_c930f3dd4cuda3std6ranges3__45__cpo4sizeE - _ZN34_INTERNAL_55226b74_4_k_cu_c930f3dd4cuda3std3__48in_placeE)
_ZN34_INTERNAL_55226b74_4_k_cu_c930f3dd4cuda3std3__48in_placeE:
	.zero		1
	.type		_ZN34_INTERNAL_55226b74_4_k_cu_c930f3dd4cuda3std6ranges3__45__cpo4sizeE,@object
	.size		_ZN34_INTERNAL_55226b74_4_k_cu_c930f3dd4cuda3std6ranges3__45__cpo4sizeE,(_ZN34_INTERNAL_55226b74_4_k_cu_c930f3dd6thrust24THRUST_300001_SM_1000_NS12placeholders2_9E - _ZN34_INTERNAL_55226b74_4_k_cu_c930f3dd4cuda3std6ranges3__45__cpo4sizeE)
_ZN34_INTERNAL_55226b74_4_k_cu_c930f3dd4cuda3std6ranges3__45__cpo4sizeE:
	.zero		1
	.type		_ZN34_INTERNAL_55226b74_4_k_cu_c930f3dd6thrust24THRUST_300001_SM_1000_NS12placeholders2_9E,@object
	.size		_ZN34_INTERNAL_55226b74_4_k_cu_c930f3dd6thrust24THRUST_300001_SM_1000_NS12placeholders2_9E,(_ZN34_INTERNAL_55226b74_4_k_cu_c930f3dd4cuda3std3__45__cpo7crbeginE - _ZN34_INTERNAL_55226b74_4_k_cu_c930f3dd6thrust24THRUST_300001_SM_1000_NS12placeholders2_9E)
_ZN34_INTERNAL_55226b74_4_k_cu_c930f3dd6thrust24THRUST_300001_SM_1000_NS12placeholders2_9E:
	.zero		1
	.type		_ZN34_INTERNAL_55226b74_4_k_cu_c930f3dd4cuda3std3__45__cpo7crbeginE,@object
	.size		_ZN34_INTERNAL_55226b74_4_k_cu_c930f3dd4cuda3std3__45__cpo7crbeginE,(_ZN34_INTERNAL_55226b74_4_k_cu_c930f3dd4cuda3std6ranges3__45__cpo4nextE - _ZN34_INTERNAL_55226b74_4_k_cu_c930f3dd4cuda3std3__45__cpo7crbeginE)
_ZN34_INTERNAL_55226b74_4_k_cu_c930f3dd4cuda3std3__45__cpo7crbeginE:
	.zero		1
	.type		_ZN34_INTERNAL_55226b74_4_k_cu_c930f3dd4cuda3std6ranges3__45__cpo4nextE,@object
	.size		_ZN34_INTERNAL_55226b74_4_k_cu_c930f3dd4cuda3std6ranges3__45__cpo4nextE,(_ZN34_INTERNAL_55226b74_4_k_cu_c930f3dd4cuda3std6ranges3__45__cpo4swapE - _ZN34_INTERNAL_55226b74_4_k_cu_c930f3dd4cuda3std6ranges3__45__cpo4nextE)
_ZN34_INTERNAL_55226b74_4_k_cu_c930f3dd4cuda3std6ranges3__45__cpo4nextE:
	.zero		1
	.type		_ZN34_INTERNAL_55226b74_4_k_cu_c930f3dd4cuda3std6ranges3__45__cpo4swapE,@object
	.size		_ZN34_INTERNAL_55226b74_4_k_cu_c930f3dd4cuda3std6ranges3__45__cpo4swapE,(_ZN34_INTERNAL_55226b74_4_k_cu_c930f3dd6thrust24THRUST_300001_SM_1000_NS12placeholders2_1E - _ZN34_INTERNAL_55226b74_4_k_cu_c930f3dd4cuda3std6ranges3__45__cpo4swapE)
_ZN34_INTERNAL_55226b74_4_k_cu_c930f3dd4cuda3std6ranges3__45__cpo4swapE:
	.zero		1
	.type		_ZN34_INTERNAL_55226b74_4_k_cu_c930f3dd6thrust24THRUST_300001_SM_1000_NS12placeholders2_1E,@object
	.size		_ZN34_INTERNAL_55226b74_4_k_cu_c930f3dd6thrust24THRUST_300001_SM_1000_NS12placeholders2_1E,(_ZN34_INTERNAL_55226b74_4_k_cu_c930f3dd6thrust24THRUST_300001_SM_1000_NS12placeholders2_3E - _ZN34_INTERNAL_55226b74_4_k_cu_c930f3dd6thrust24THRUST_300001_SM_1000_NS12placeholders2_1E)
_ZN34_INTERNAL_55226b74_4_k_cu_c930f3dd6thrust24THRUST_300001_SM_1000_NS12placeholders2_1E:
	.zero		1
	.type		_ZN34_INTERNAL_55226b74_4_k_cu_c930f3dd6thrust24THRUST_300001_SM_1000_NS12placeholders2_3E,@object
	.size		_ZN34_INTERNAL_55226b74_4_k_cu_c930f3dd6thrust24THRUST_300001_SM_1000_NS12placeholders2_3E,(_ZN34_INTERNAL_55226b74_4_k_cu_c930f3dd4cuda3std3__45__cpo5beginE - _ZN34_INTERNAL_55226b74_4_k_cu_c930f3dd6thrust24THRUST_300001_SM_1000_NS12placeholders2_3E)
_ZN34_INTERNAL_55226b74_4_k_cu_c930f3dd6thrust24THRUST_300001_SM_1000_NS12placeholders2_3E:
	.zero		1
	.type		_ZN34_INTERNAL_55226b74_4_k_cu_c930f3dd4cuda3std3__45__cpo5beginE,@object
	.size		_ZN34_INTERNAL_55226b74_4_k_cu_c930f3dd4cuda3std3__45__cpo5beginE,(_ZN34_INTERNAL_55226b74_4_k_cu_c930f3dd4cuda3std6ranges3__45__cpo5beginE - _ZN34_INTERNAL_55226b74_4_k_cu_c930f3dd4cuda3std3__45__cpo5beginE)
_ZN34_INTERNAL_55226b74_4_k_cu_c930f3dd4cuda3std3__45__cpo5beginE:
	.zero		1
	.type		_ZN34_INTERNAL_55226b74_4_k_cu_c930f3dd4cuda3std6ranges3__45__cpo5beginE,@object
	.size		_ZN34_INTERNAL_55226b74_4_k_cu_c930f3dd4cuda3std6ranges3__45__cpo5beginE,(_ZN34_INTERNAL_55226b74_4_k_cu_c930f3dd4cuda3std3__436_GLOBAL__N__55226b74_4_k_cu_c930f3dd6ignoreE - _ZN34_INTERNAL_55226b74_4_k_cu_c930f3dd4cuda3std6ranges3__45__cpo5beginE)
_ZN34_INTERNAL_55226b74_4_k_cu_c930f3dd4cuda3std6ranges3__45__cpo5beginE:
	.zero		1
	.type		_ZN34_INTERNAL_55226b74_4_k_cu_c930f3dd4cuda3std3__436_GLOBAL__N__55226b74_4_k_cu_c930f3dd6ignoreE,@object
	.size		_ZN34_INTERNAL_55226b74_4_k_cu_c930f3dd4cuda3std3__436_GLOBAL__N__55226b74_4_k_cu_c930f3dd6ignoreE,(_ZN34_INTERNAL_55226b74_4_k_cu_c930f3dd4cuda3std6ranges3__45__cpo4dataE - _ZN34_INTERNAL_55226b74_4_k_cu_c930f3dd4cuda3std3__436_GLOBAL__N__55226b74_4_k_cu_c930f3dd6ignoreE)
_ZN34_INTERNAL_55226b74_4_k_cu_c930f3dd4cuda3std3__436_GLOBAL__N__55226b74_4_k_cu_c930f3dd6ignoreE:
	.zero		1
	.type		_ZN34_INTERNAL_55226b74_4_k_cu_c930f3dd4cuda3std6ranges3__45__cpo4dataE,@object
	.size		_ZN34_INTERNAL_55226b74_4_k_cu_c930f3dd4cuda3std6ranges3__45__cpo4dataE,(_ZN34_INTERNAL_55226b74_4_k_cu_c930f3dd6thrust24THRUST_300001_SM_1000_NS12placeholders2_7E - _ZN34_INTERNAL_55226b74_4_k_cu_c930f3dd4cuda3std6ranges3__45__cpo4dataE)
_ZN34_INTERNAL_55226b74_4_k_cu_c930f3dd4cuda3std6ranges3__45__cpo4dataE:
	.zero		1
	.type		_ZN34_INTERNAL_55226b74_4_k_cu_c930f3dd6thrust24THRUST_300001_SM_1000_NS12placeholders2_7E,@object
	.size		_ZN34_INTERNAL_55226b74_4_k_cu_c930f3dd6thrust24THRUST_300001_SM_1000_NS12placeholders2_7E,(_ZN34_INTERNAL_55226b74_4_k_cu_c930f3dd4cuda3std3__45__cpo6rbeginE - _ZN34_INTERNAL_55226b74_4_k_cu_c930f3dd6thrust24THRUST_300001_SM_1000_NS12placeholders2_7E)
_ZN34_INTERNAL_55226b74_4_k_cu_c930f3dd6thrust24THRUST_300001_SM_1000_NS12placeholders2_7E:
	.zero		1
	.type		_ZN34_INTERNAL_55226b74_4_k_cu_c930f3dd4cuda3std3__45__cpo6rbeginE,@object
	.size		_ZN34_INTERNAL_55226b74_4_k_cu_c930f3dd4cuda3std3__45__cpo6rbeginE,(_ZN34_INTERNAL_55226b74_4_k_cu_c930f3dd4cuda3std6ranges3__45__cpo7advanceE - _ZN34_INTERNAL_55226b74_4_k_cu_c930f3dd4cuda3std3__45__cpo6rbeginE)
_ZN34_INTERNAL_55226b74_4_k_cu_c930f3dd4cuda3std3__45__cpo6rbeginE:
	.zero		1
	.type		_ZN34_INTERNAL_55226b74_4_k_cu_c930f3dd4cuda3std6ranges3__45__cpo7advanceE,@object
	.size		_ZN34_INTERNAL_55226b74_4_k_cu_c930f3dd4cuda3std6ranges3__45__cpo7advanceE,(_ZN34_INTERNAL_55226b74_4_k_cu_c930f3dd4cuda3std3__47nulloptE - _ZN34_INTERNAL_55226b74_4_k_cu_c930f3dd4cuda3std6ranges3__45__cpo7advanceE)
_ZN34_INTERNAL_55226b74_4_k_cu_c930f3dd4cuda3std6ranges3__45__cpo7advanceE:
	.zero		1
	.type		_ZN34_INTERNAL_55226b74_4_k_cu_c930f3dd4cuda3std3__47nulloptE,@object
	.size		_ZN34_INTERNAL_55226b74_4_k_cu_c930f3dd4cuda3std3__47nulloptE,(_ZN34_INTERNAL_55226b74_4_k_cu_c930f3dd4cuda3std6ranges3__45__cpo8distanceE - _ZN34_INTERNAL_55226b74_4_k_cu_c930f3dd4cuda3std3__47nulloptE)
_ZN34_INTERNAL_55226b74_4_k_cu_c930f3dd4cuda3std3__47nulloptE:
	.zero		1
	.type		_ZN34_INTERNAL_55226b74_4_k_cu_c930f3dd4cuda3std6ranges3__45__cpo8distanceE,@object
	.size		_ZN34_INTERNAL_55226b74_4_k_cu_c930f3dd4cuda3std6ranges3__45__cpo8distanceE,(_ZN34_INTERNAL_55226b74_4_k_cu_c930f3dd6thrust24THRUST_300001_SM_1000_NS12placeholders2_6E - _ZN34_INTERNAL_55226b74_4_k_cu_c930f3dd4cuda3std6ranges3__45__cpo8distanceE)
_ZN34_INTERNAL_55226b74_4_k_cu_c930f3dd4cuda3std6ranges3__45__cpo8distanceE:
	.zero		1
	.type		_ZN34_INTERNAL_55226b74_4_k_cu_c930f3dd6thrust24THRUST_300001_SM_1000_NS12placeholders2_6E,@object
	.size		_ZN34_INTERNAL_55226b74_4_k_cu_c930f3dd6thrust24THRUST_300001_SM_1000_NS12placeholders2_6E,(_ZN34_INTERNAL_55226b74_4_k_cu_c930f3dd4cuda3std3__45__cpo4cendE - _ZN34_INTERNAL_55226b74_4_k_cu_c930f3dd6thrust24THRUST_300001_SM_1000_NS12placeholders2_6E)
_ZN34_INTERNAL_55226b74_4_k_cu_c930f3dd6thrust24THRUST_300001_SM_1000_NS12placeholders2_6E:
	.zero		1
	.type		_ZN34_INTERNAL_55226b74_4_k_cu_c930f3dd4cuda3std3__45__cpo4cendE,@object
	.size		_ZN34_INTERNAL_55226b74_4_k_cu_c930f3dd4cuda3std3__45__cpo4cendE,(_ZN34_INTERNAL_55226b74_4_k_cu_c930f3dd4cuda3std6ranges3__45__cpo4cendE - _ZN34_INTERNAL_55226b74_4_k_cu_c930f3dd4cuda3std3__45__cpo4cendE)
_ZN34_INTERNAL_55226b74_4_k_cu_c930f3dd4cuda3std3__45__cpo4cendE:
	.zero		1
	.type		_ZN34_INTERNAL_55226b74_4_k_cu_c930f3dd4cuda3std6ranges3__45__cpo4cendE,@object
	.size		_ZN34_INTERNAL_55226b74_4_k_cu_c930f3dd4cuda3std6ranges3__45__cpo4cendE,(_ZN34_INTERNAL_55226b74_4_k_cu_c930f3dd4cuda3std3__420unreachable_sentinelE - _ZN34_INTERNAL_55226b74_4_k_cu_c930f3dd4cuda3std6ranges3__45__cpo4cendE)
_ZN34_INTERNAL_55226b74_4_k_cu_c930f3dd4cuda3std6ranges3__45__cpo4cendE:
	.zero		1
	.type		_ZN34_INTERNAL_55226b74_4_k_cu_c930f3dd4cuda3std3__420unreachable_sentinelE,@object
	.size		_ZN34_INTERNAL_55226b74_4_k_cu_c930f3dd4cuda3std3__420unreachable_sentinelE,(_ZN34_INTERNAL_55226b74_4_k_cu_c930f3dd4cuda3std6ranges3__45__cpo5ssizeE - _ZN34_INTERNAL_55226b74_4_k_cu_c930f3dd4cuda3std3__420unreachable_sentinelE)
_ZN34_INTERNAL_55226b74_4_k_cu_c930f3dd4cuda3std3__420unreachable_sentinelE:
	.zero		1
	.type		_ZN34_INTERNAL_55226b74_4_k_cu_c930f3dd4cuda3std6ranges3__45__cpo5ssizeE,@object
	.size		_ZN34_INTERNAL_55226b74_4_k_cu_c930f3dd4cuda3std6ranges3__45__cpo5ssizeE,(_ZN34_INTERNAL_55226b74_4_k_cu_c930f3dd6thrust24THRUST_300001_SM_1000_NS12placeholders3_10E - _ZN34_INTERNAL_55226b74_4_k_cu_c930f3dd4cuda3std6ranges3__45__cpo5ssizeE)
_ZN34_INTERNAL_55226b74_4_k_cu_c930f3dd4cuda3std6ranges3__45__cpo5ssizeE:
	.zero		1
	.type		_ZN34_INTERNAL_55226b74_4_k_cu_c930f3dd6thrust24THRUST_300001_SM_1000_NS12placeholders3_10E,@object
	.size		_ZN34_INTERNAL_55226b74_4_k_cu_c930f3dd6thrust24THRUST_300001_SM_1000_NS12placeholders3_10E,(_ZN34_INTERNAL_55226b74_4_k_cu_c930f3dd4cuda3std3__45__cpo5crendE - _ZN34_INTERNAL_55226b74_4_k_cu_c930f3dd6thrust24THRUST_300001_SM_1000_NS12placeholders3_10E)
_ZN34_INTERNAL_55226b74_4_k_cu_c930f3dd6thrust24THRUST_300001_SM_1000_NS12placeholders3_10E:
	.zero		1
	.type		_ZN34_INTERNAL_55226b74_4_k_cu_c930f3dd4cuda3std3__45__cpo5crendE,@object
	.size		_ZN34_INTERNAL_55226b74_4_k_cu_c930f3dd4cuda3std3__45__cpo5crendE,(_ZN34_INTERNAL_55226b74_4_k_cu_c930f3dd4cuda3std6ranges3__45__cpo4prevE - _ZN34_INTERNAL_55226b74_4_k_cu_c930f3dd4cuda3std3__45__cpo5crendE)
_ZN34_INTERNAL_55226b74_4_k_cu_c930f3dd4cuda3std3__45__cpo5crendE:
	.zero		1
	.type		_ZN34_INTERNAL_55226b74_4_k_cu_c930f3dd4cuda3std6ranges3__45__cpo4prevE,@object
	.size		_ZN34_INTERNAL_55226b74_4_k_cu_c930f3dd4cuda3std6ranges3__45__cpo4prevE,(_ZN34_INTERNAL_55226b74_4_k_cu_c930f3dd4cuda3std6ranges3__45__cpo9iter_moveE - _ZN34_INTERNAL_55226b74_4_k_cu_c930f3dd4cuda3std6ranges3__45__cpo4prevE)
_ZN34_INTERNAL_55226b74_4_k_cu_c930f3dd4cuda3std6ranges3__45__cpo4prevE:
	.zero		1
	.type		_ZN34_INTERNAL_55226b74_4_k_cu_c930f3dd4cuda3std6ranges3__45__cpo9iter_moveE,@object
	.size		_ZN34_INTERNAL_55226b74_4_k_cu_c930f3dd4cuda3std6ranges3__45__cpo9iter_moveE,(_ZN34_INTERNAL_55226b74_4_k_cu_c930f3dd6thrust24THRUST_300001_SM_1000_NS12placeholders2_2E - _ZN34_INTERNAL_55226b74_4_k_cu_c930f3dd4cuda3std6ranges3__45__cpo9iter_moveE)
_ZN34_INTERNAL_55226b74_4_k_cu_c930f3dd4cuda3std6ranges3__45__cpo9iter_moveE:
	.zero		1
	.type		_ZN34_INTERNAL_55226b74_4_k_cu_c930f3dd6thrust24THRUST_300001_SM_1000_NS12placeholders2_2E,@object
	.size		_ZN34_INTERNAL_55226b74_4_k_cu_c930f3dd6thrust24THRUST_300001_SM_1000_NS12placeholders2_2E,(_ZN34_INTERNAL_55226b74_4_k_cu_c930f3dd6thrust24THRUST_300001_SM_1000_NS12placeholders2_4E - _ZN34_INTERNAL_55226b74_4_k_cu_c930f3dd6thrust24THRUST_300001_SM_1000_NS12placeholders2_2E)
_ZN34_INTERNAL_55226b74_4_k_cu_c930f3dd6thrust24THRUST_300001_SM_1000_NS12placeholders2_2E:
	.zero		1
	.type		_ZN34_INTERNAL_55226b74_4_k_cu_c930f3dd6thrust24THRUST_300001_SM_1000_NS12placeholders2_4E,@object
	.size		_ZN34_INTERNAL_55226b74_4_k_cu_c930f3dd6thrust24THRUST_300001_SM_1000_NS12placeholders2_4E,(_ZN34_INTERNAL_55226b74_4_k_cu_c930f3dd4cuda3std3__45__cpo3endE - _ZN34_INTERNAL_55226b74_4_k_cu_c930f3dd6thrust24THRUST_300001_SM_1000_NS12placeholders2_4E)
_ZN34_INTERNAL_55226b74_4_k_cu_c930f3dd6thrust24THRUST_300001_SM_1000_NS12placeholders2_4E:
	.zero		1
	.type		_ZN34_INTERNAL_55226b74_4_k_cu_c930f3dd4cuda3std3__45__cpo3endE,@object
	.size		_ZN34_INTERNAL_55226b74_4_k_cu_c930f3dd4cuda3std3__45__cpo3endE,(_ZN34_INTERNAL_55226b74_4_k_cu_c930f3dd4cuda3std6ranges3__45__cpo3endE - _ZN34_INTERNAL_55226b74_4_k_cu_c930f3dd4cuda3std3__45__cpo3endE)
_ZN34_INTERNAL_55226b74_4_k_cu_c930f3dd4cuda3std3__45__cpo3endE:
	.zero		1
	.type		_ZN34_INTERNAL_55226b74_4_k_cu_c930f3dd4cuda3std6ranges3__45__cpo3endE,@object
	.size		_ZN34_INTERNAL_55226b74_4_k_cu_c930f3dd4cuda3std6ranges3__45__cpo3endE,(_ZN34_INTERNAL_55226b74_4_k_cu_c930f3dd4cuda3std3__419piecewise_constructE - _ZN34_INTERNAL_55226b74_4_k_cu_c930f3dd4cuda3std6ranges3__45__cpo3endE)
_ZN34_INTERNAL_55226b74_4_k_cu_c930f3dd4cuda3std6ranges3__45__cpo3endE:
	.zero		1
	.type		_ZN34_INTERNAL_55226b74_4_k_cu_c930f3dd4cuda3std3__419piecewise_constructE,@object
	.size		_ZN34_INTERNAL_55226b74_4_k_cu_c930f3dd4cuda3std3__419piecewise_constructE,(_ZN34_INTERNAL_55226b74_4_k_cu_c930f3dd4cuda3std6ranges3__45__cpo5cdataE - _ZN34_INTERNAL_55226b74_4_k_cu_c930f3dd4cuda3std3__419piecewise_constructE)
_ZN34_INTERNAL_55226b74_4_k_cu_c930f3dd4cuda3std3__419piecewise_constructE:
	.zero		1
	.type		_ZN34_INTERNAL_55226b74_4_k_cu_c930f3dd4cuda3std6ranges3__45__cpo5cdataE,@object
	.size		_ZN34_INTERNAL_55226b74_4_k_cu_c930f3dd4cuda3std6ranges3__45__cpo5cdataE,(_ZN34_INTERNAL_55226b74_4_k_cu_c930f3dd6thrust24THRUST_300001_SM_1000_NS12placeholders2_8E - _ZN34_INTERNAL_55226b74_4_k_cu_c930f3dd4cuda3std6ranges3__45__cpo5cdataE)
_ZN34_INTERNAL_55226b74_4_k_cu_c930f3dd4cuda3std6ranges3__45__cpo5cdataE:
	.zero		1
	.type		_ZN34_INTERNAL_55226b74_4_k_cu_c930f3dd6thrust24THRUST_300001_SM_1000_NS12placeholders2_8E,@object
	.size		_ZN34_INTERNAL_55226b74_4_k_cu_c930f3dd6thrust24THRUST_300001_SM_1000_NS12placeholders2_8E,(_ZN34_INTERNAL_55226b74_4_k_cu_c930f3dd4cuda3std3__45__cpo4rendE - _ZN34_INTERNAL_55226b74_4_k_cu_c930f3dd6thrust24THRUST_300001_SM_1000_NS12placeholders2_8E)
_ZN34_INTERNAL_55226b74_4_k_cu_c930f3dd6thrust24THRUST_300001_SM_1000_NS12placeholders2_8E:
	.zero		1
	.type		_ZN34_INTERNAL_55226b74_4_k_cu_c930f3dd4cuda3std3__45__cpo4rendE,@object
	.size		_ZN34_INTERNAL_55226b74_4_k_cu_c930f3dd4cuda3std3__45__cpo4rendE,(_ZN34_INTERNAL_55226b74_4_k_cu_c930f3dd4cuda3std6ranges3__45__cpo9iter_swapE - _ZN34_INTERNAL_55226b74_4_k_cu_c930f3dd4cuda3std3__45__cpo4rendE)
_ZN34_INTERNAL_55226b74_4_k_cu_c930f3dd4cuda3std3__45__cpo4rendE:
	.zero		1
	.type		_ZN34_INTERNAL_55226b74_4_k_cu_c930f3dd4cuda3std6ranges3__45__cpo9iter_swapE,@object
	.size		_ZN34_INTERNAL_55226b74_4_k_cu_c930f3dd4cuda3std6ranges3__45__cpo9iter_swapE,(_ZN34_INTERNAL_55226b74_4_k_cu_c930f3dd4cuda3std3__48unexpectE - _ZN34_INTERNAL_55226b74_4_k_cu_c930f3dd4cuda3std6ranges3__45__cpo9iter_swapE)
_ZN34_INTERNAL_55226b74_4_k_cu_c930f3dd4cuda3std6ranges3__45__cpo9iter_swapE:
	.zero		1
	.type		_ZN34_INTERNAL_55226b74_4_k_cu_c930f3dd4cuda3std3__48unexpectE,@object
	.size		_ZN34_INTERNAL_55226b74_4_k_cu_c930f3dd4cuda3std3__48unexpectE,(_ZN34_INTERNAL_55226b74_4_k_cu_c930f3dd6thrust24THRUST_300001_SM_1000_NS6system6detail10sequential3seqE - _ZN34_INTERNAL_55226b74_4_k_cu_c930f3dd4cuda3std3__48unexpectE)
_ZN34_INTERNAL_55226b74_4_k_cu_c930f3dd4cuda3std3__48unexpectE:
	.zero		1
	.type		_ZN34_INTERNAL_55226b74_4_k_cu_c930f3dd6thrust24THRUST_300001_SM_1000_NS6system6detail10sequential3seqE,@object
	.size		_ZN34_INTERNAL_55226b74_4_k_cu_c930f3dd6thrust24THRUST_300001_SM_1000_NS6system6detail10sequential3seqE,(.L_29 - _ZN34_INTERNAL_55226b74_4_k_cu_c930f3dd6thrust24THRUST_300001_SM_1000_NS6system6detail10sequential3seqE)
_ZN34_INTERNAL_55226b74_4_k_cu_c930f3dd6thrust24THRUST_300001_SM_1000_NS6system6detail10sequential3seqE:
	.zero		1
.L_29:


//--------------------- .nv.constant0._ZN3cub18CUB_300001_SM_10006detail11EmptyKernelIvEEvv --------------------------
	.section	.nv.constant0._ZN3cub18CUB_300001_SM_10006detail11EmptyKernelIvEEvv,"a",@progbits
	.sectionflags	@""
	.align	4
.nv.constant0._ZN3cub18CUB_300001_SM_10006detail11EmptyKernelIvEEvv:
	.zero		896


//--------------------- .nv.constant0._Z16warpGatherKernelI6__halfmEvPKT_PKT0_PS1_ii --------------------------
	.section	.nv.constant0._Z16warpGatherKernelI6__halfmEvPKT_PKT0_PS1_ii,"a",@progbits
	.sectionflags	@""
	.align	4
.nv.constant0._Z16warpGatherKernelI6__halfmEvPKT_PKT0_PS1_ii:
	.zero		928


//--------------------- .nv.constant0._Z17blockGatherKernelI6__halfmEvPKT_PKT0_PS1_ii --------------------------
	.section	.nv.constant0._Z17blockGatherKernelI6__halfmEvPKT_PKT0_PS1_ii,"a",@progbits
	.sectionflags	@""
	.align	4
.nv.constant0._Z17blockGatherKernelI6__halfmEvPKT_PKT0_PS1_ii:
	.zero		928


//--------------------- .nv.constant0._Z16warpGatherKernelIfmEvPKT_PKT0_PS0_ii --------------------------
	.section	.nv.constant0._Z16warpGatherKernelIfmEvPKT_PKT0_PS0_ii,"a",@progbits
	.sectionflags	@""
	.align	4
.nv.constant0._Z16warpGatherKernelIfmEvPKT_PKT0_PS0_ii:
	.zero		928


//--------------------- .nv.constant0._Z17blockGatherKernelIfmEvPKT_PKT0_PS0_ii --------------------------
	.section	.nv.constant0._Z17blockGatherKernelIfmEvPKT_PKT0_PS0_ii,"a",@progbits
	.sectionflags	@""
	.align	4
.nv.constant0._Z17blockGatherKernelIfmEvPKT_PKT0_PS0_ii:
	.zero		928


//--------------------- SYMBOLS --------------------------

	.type		.nv.reservedSmem.offset0,@object
	.size		.nv.reservedSmem.offset0,0x4
